def matmul_kernel(
    a_ptr,
    b_ptr,
    c_ptr,
    M,
    N,
    K,
    stride_am,
    stride_ak,
    stride_bk,
    stride_bn,
    stride_cm,
    stride_cn,
    BLOCK_M: tl.constexpr,
    BLOCK_N: tl.constexpr,
    BLOCK_K: tl.constexpr,
    GROUP_M: tl.constexpr,
):
    pid = tl.program_id(axis=0)
    num_pid_m = tl.cdiv(M, BLOCK_M)
    num_pid_n = tl.cdiv(N, BLOCK_N)
    num_pid_in_group = GROUP_M * num_pid_n
    group_id = pid // num_pid_in_group
    first_pid_m = group_id * GROUP_M
    group_size_m = min(num_pid_m - first_pid_m, GROUP_M)
    pid_m = first_pid_m + ((pid % num_pid_in_group) % group_size_m)
    pid_n = (pid % num_pid_in_group) // group_size_m

    offs_am = (pid_m * BLOCK_M + tl.arange(0, BLOCK_M)) % M
    offs_bn = (pid_n * BLOCK_N + tl.arange(0, BLOCK_N)) % N
    offs_k = tl.arange(0, BLOCK_K)
    a_ptrs = a_ptr + offs_am[:, None] * stride_am + offs_k[None, :] * stride_ak
    b_ptrs = b_ptr + offs_k[:, None] * stride_bk + offs_bn[None, :] * stride_bn

    acc = tl.zeros((BLOCK_M, BLOCK_N), dtype=tl.float32)
    for kk in range(0, tl.cdiv(K, BLOCK_K)):
        a = tl.load(a_ptrs, mask=offs_k[None, :] < K - kk * BLOCK_K, other=0.0)
        b = tl.load(b_ptrs, mask=offs_k[:, None] < K - kk * BLOCK_K, other=0.0)
        acc = tl.dot(a, b, acc)
        a_ptrs += BLOCK_K * stride_ak
        b_ptrs += BLOCK_K * stride_bk

    c = acc.to(c_ptr.dtype.element_ty)
    offs_cm = pid_m * BLOCK_M + tl.arange(0, BLOCK_M)
    offs_cn = pid_n * BLOCK_N + tl.arange(0, BLOCK_N)
    c_ptrs = c_ptr + offs_cm[:, None] * stride_cm + offs_cn[None, :] * stride_cn
    mask = (offs_cm[:, None] < M) & (offs_cn[None, :] < N)
    tl.store(c_ptrs, c, mask=mask)

# config = {"BLOCK_K": 32, "BLOCK_M": 128, "BLOCK_N": 128, "GROUP_M": 4, "arch": "sm_80", "dtype": "bf16", "num_ctas": 1, "num_stages": 3, "num_warps": 4}
# arch = sm_80


// ===== COMPILED SASS (sm_80) =====

	.target	sm_80

	.elftype	@"ET_EXEC"


//--------------------- .note.nv.tkinfo           --------------------------
	.section	.note.nv.tkinfo,"",@"SHT_NOTE"
	.sectionflags	@"SHF_NOTE_NV_TKINFO"
	.tkinfo
        /*0018*/ 	.word	0x00000002
        /*0030*/ 	.string	""
        /*0030*/ 	.string	"ptxas"
        /*0030*/ 	.string	"Cuda compilation tools, release 13.0, V13.0.88"
        /*0030*/ 	.string	"Build cuda_13.0.r13.0/compiler.36424714_0"
        /*0030*/ 	.string	"-v  -suppress-debug-info  -lineinfo  -arch sm_80 "



//--------------------- .note.nv.cuinfo           --------------------------
	.section	.note.nv.cuinfo,"",@"SHT_NOTE"
	.sectionflags	@"SHF_NOTE_NV_CUINFO"
        /*0018*/ 	.short	0x0002
        /*001a*/ 	.short	0x0050
        /*001c*/ 	.short	0x0082
	.zero		2


//--------------------- .nv.info                  --------------------------
	.section	.nv.info,"",@"SHT_CUDA_INFO"
	.align	4


	//----- nvinfo : EIATTR_REGCOUNT
	.align		4
        /*0000*/ 	.byte	0x04, 0x2f
        /*0002*/ 	.short	(.L_1 - .L_0)
	.align		4
.L_0:
        /*0004*/ 	.word	index@(matmul_kernel)
        /*0008*/ 	.word	0x000000ff


	//----- nvinfo : EIATTR_FRAME_SIZE
	.align		4
.L_1:
        /*000c*/ 	.byte	0x04, 0x11
        /*000e*/ 	.short	(.L_3 - .L_2)
	.align		4
.L_2:
        /*0010*/ 	.word	index@(matmul_kernel)
        /*0014*/ 	.word	0x00000008


	//----- nvinfo : EIATTR_MIN_STACK_SIZE
	.align		4
.L_3:
        /*0018*/ 	.byte	0x04, 0x12
        /*001a*/ 	.short	(.L_5 - .L_4)
	.align		4
.L_4:
        /*001c*/ 	.word	index@(matmul_kernel)
        /*0020*/ 	.word	0x00000008
.L_5:


//--------------------- .nv.info.matmul_kernel    --------------------------
	.section	.nv.info.matmul_kernel,"",@"SHT_CUDA_INFO"
	.sectionflags	@""
	.align	4


	//----- nvinfo : EIATTR_CUDA_API_VERSION
	.align		4
        /*0000*/ 	.byte	0x04, 0x37
        /*0002*/ 	.short	(.L_7 - .L_6)
.L_6:
        /*0004*/ 	.word	0x00000082


	//----- nvinfo : EIATTR_SW2861232_WAR
	.align		4
.L_7:
        /*0008*/ 	.byte	0x01, 0x35
	.zero		2


	//----- nvinfo : EIATTR_PARAM_CBANK
	.align		4
        /*000c*/ 	.byte	0x04, 0x0a
        /*000e*/ 	.short	(.L_9 - .L_8)
	.align		4
.L_8:
        /*0010*/ 	.word	index@(.nv.constant0.matmul_kernel)
        /*0014*/ 	.short	0x0160
        /*0016*/ 	.short	0x0050


	//----- nvinfo : EIATTR_CBANK_PARAM_SIZE
	.align		4
.L_9:
        /*0018*/ 	.byte	0x03, 0x19
        /*001a*/ 	.short	0x0050


	//----- nvinfo : EIATTR_KPARAM_INFO
	.align		4
        /*001c*/ 	.byte	0x04, 0x17
        /*001e*/ 	.short	(.L_11 - .L_10)
.L_10:
        /*0020*/ 	.word	0x00000000
        /*0024*/ 	.short	0x000d
        /*0026*/ 	.short	0x0048
        /*0028*/ 	.byte	0x00, 0xf4, 0x21, 0x00


	//----- nvinfo : EIATTR_KPARAM_INFO
	.align		4
.L_11:
        /*002c*/ 	.byte	0x04, 0x17
        /*002e*/ 	.short	(.L_13 - .L_12)
.L_12:
        /*0030*/ 	.word	0x00000000
        /*0034*/ 	.short	0x000c
        /*0036*/ 	.short	0x0040
        /*0038*/ 	.byte	0x00, 0xf4, 0x21, 0x00


	//----- nvinfo : EIATTR_KPARAM_INFO
	.align		4
.L_13:
        /*003c*/ 	.byte	0x04, 0x17
        /*003e*/ 	.short	(.L_15 - .L_14)
.L_14:
        /*0040*/ 	.word	0x00000000
        /*0044*/ 	.short	0x000b
        /*0046*/ 	.short	0x0038
        /*0048*/ 	.byte	0x00, 0xf0, 0x11, 0x00


	//----- nvinfo : EIATTR_KPARAM_INFO
	.align		4
.L_15:
        /*004c*/ 	.byte	0x04, 0x17
        /*004e*/ 	.short	(.L_17 - .L_16)
.L_16:
        /*0050*/ 	.word	0x00000000
        /*0054*/ 	.short	0x000a
        /*0056*/ 	.short	0x0034
        /*0058*/ 	.byte	0x00, 0xf0, 0x11, 0x00


	//----- nvinfo : EIATTR_KPARAM_INFO
	.align		4
.L_17:
        /*005c*/ 	.byte	0x04, 0x17
        /*005e*/ 	.short	(.L_19 - .L_18)
.L_18:
        /*0060*/ 	.word	0x00000000
        /*0064*/ 	.short	0x0009
        /*0066*/ 	.short	0x0030
        /*0068*/ 	.byte	0x00, 0xf0, 0x11, 0x00


	//----- nvinfo : EIATTR_KPARAM_INFO
	.align		4
.L_19:
        /*006c*/ 	.byte	0x04, 0x17
        /*006e*/ 	.short	(.L_21 - .L_20)
.L_20:
        /*0070*/ 	.word	0x00000000
        /*0074*/ 	.short	0x0008
        /*0076*/ 	.short	0x002c
        /*0078*/ 	.byte	0x00, 0xf0, 0x11, 0x00


	//----- nvinfo : EIATTR_KPARAM_INFO
	.align		4
.L_21:
        /*007c*/ 	.byte	0x04, 0x17
        /*007e*/ 	.short	(.L_23 - .L_22)
.L_22:
        /*0080*/ 	.word	0x00000000
        /*0084*/ 	.short	0x0007
        /*0086*/ 	.short	0x0028
        /*0088*/ 	.byte	0x00, 0xf0, 0x11, 0x00


	//----- nvinfo : EIATTR_KPARAM_INFO
	.align		4
.L_23:
        /*008c*/ 	.byte	0x04, 0x17
        /*008e*/ 	.short	(.L_25 - .L_24)
.L_24:
        /*0090*/ 	.word	0x00000000
        /*0094*/ 	.short	0x0006
        /*0096*/ 	.short	0x0024
        /*0098*/ 	.byte	0x00, 0xf0, 0x11, 0x00


	//----- nvinfo : EIATTR_KPARAM_INFO
	.align		4
.L_25:
        /*009c*/ 	.byte	0x04, 0x17
        /*009e*/ 	.short	(.L_27 - .L_26)
.L_26:
        /*00a0*/ 	.word	0x00000000
        /*00a4*/ 	.short	0x0005
        /*00a6*/ 	.short	0x0020
        /*00a8*/ 	.byte	0x00, 0xf0, 0x11, 0x00


	//----- nvinfo : EIATTR_KPARAM_INFO
	.align		4
.L_27:
        /*00ac*/ 	.byte	0x04, 0x17
        /*00ae*/ 	.short	(.L_29 - .L_28)
.L_28:
        /*00b0*/ 	.word	0x00000000
        /*00b4*/ 	.short	0x0004
        /*00b6*/ 	.short	0x001c
        /*00b8*/ 	.byte	0x00, 0xf0, 0x11, 0x00


	//----- nvinfo : EIATTR_KPARAM_INFO
	.align		4
.L_29:
        /*00bc*/ 	.byte	0x04, 0x17
        /*00be*/ 	.short	(.L_31 - .L_30)
.L_30:
        /*00c0*/ 	.word	0x00000000
        /*00c4*/ 	.short	0x0003
        /*00c6*/ 	.short	0x0018
        /*00c8*/ 	.byte	0x00, 0xf0, 0x11, 0x00


	//----- nvinfo : EIATTR_KPARAM_INFO
	.align		4
.L_31:
        /*00cc*/ 	.byte	0x04, 0x17
        /*00ce*/ 	.short	(.L_33 - .L_32)
.L_32:
        /*00d0*/ 	.word	0x00000000
        /*00d4*/ 	.short	0x0002
        /*00d6*/ 	.short	0x0010
        /*00d8*/ 	.byte	0x00, 0xf4, 0x21, 0x00


	//----- nvinfo : EIATTR_KPARAM_INFO
	.align		4
.L_33:
        /*00dc*/ 	.byte	0x04, 0x17
        /*00de*/ 	.short	(.L_35 - .L_34)
.L_34:
        /*00e0*/ 	.word	0x00000000
        /*00e4*/ 	.short	0x0001
        /*00e6*/ 	.short	0x0008
        /*00e8*/ 	.byte	0x00, 0xf4, 0x21, 0x00


	//----- nvinfo : EIATTR_KPARAM_INFO
	.align		4
.L_35:
        /*00ec*/ 	.byte	0x04, 0x17
        /*00ee*/ 	.short	(.L_37 - .L_36)
.L_36:
        /*00f0*/ 	.word	0x00000000
        /*00f4*/ 	.short	0x0000
        /*00f6*/ 	.short	0x0000
        /*00f8*/ 	.byte	0x00, 0xf4, 0x21, 0x00


	//----- nvinfo : EIATTR_MAXREG_COUNT
	.align		4
.L_37:
        /*00fc*/ 	.byte	0x03, 0x1b
        /*00fe*/ 	.short	0x00ff


	//----- nvinfo : EIATTR_NUM_BARRIERS
	.align		4
        /*0100*/ 	.byte	0x02, 0x4c
        /*0102*/ 	.byte	0x01
	.zero		1


	//----- nvinfo : EIATTR_ANNOTATIONS
	.align		4
        /*0104*/ 	.byte	0x04, 0x55
        /*0106*/ 	.short	(.L_39 - .L_38)


	//   ....[0]....
.L_38:
        /*0108*/ 	.word	0x00000001
        /*010c*/ 	.byte	0xf0, 0x06, 0x00, 0x00, 0x01, 0x00, 0x00, 0x00, 0x70, 0x58, 0x00, 0x00


	//----- nvinfo : EIATTR_MERCURY_ISA_VERSION
	.align		4
.L_39:
        /*0118*/ 	.byte	0x03, 0x5f
        /*011a*/ 	.short	0x0000


	//----- nvinfo : EIATTR_EXIT_INSTR_OFFSETS
	.align		4
        /*011c*/ 	.byte	0x04, 0x1c
        /*011e*/ 	.short	(.L_41 - .L_40)


	//   ....[0]....
.L_40:
        /*0120*/ 	.word	0x00008fe0


	//   ....[1]....
        /*0124*/ 	.word	0x00009010


	//----- nvinfo : EIATTR_REQNTID
	.align		4
.L_41:
        /*0128*/ 	.byte	0x04, 0x10
        /*012a*/ 	.short	(.L_43 - .L_42)
.L_42:
        /*012c*/ 	.word	0x00000080
        /*0130*/ 	.word	0x00000001
        /*0134*/ 	.word	0x00000001
.L_43:


//--------------------- .nv.callgraph             --------------------------
	.section	.nv.callgraph,"",@"SHT_CUDA_CALLGRAPH"
	.align	4
	.sectionentsize	8
	.align		4
        /*0000*/ 	.word	0x00000000
	.align		4
        /*0004*/ 	.word	0xffffffff
	.align		4
        /*0008*/ 	.word	0x00000000
	.align		4
        /*000c*/ 	.word	0xfffffffe
	.align		4
        /*0010*/ 	.word	0x00000000
	.align		4
        /*0014*/ 	.word	0xfffffffd
	.align		4
        /*0018*/ 	.word	0x00000000
	.align		4
        /*001c*/ 	.word	0xfffffffc


//--------------------- .nv.rel.action            --------------------------
	.section	.nv.rel.action,"",@"SHT_CUDA_RELOCINFO"
	.align	8
	.sectionentsize	8
        /*0000*/ 	.byte	0x73, 0x00, 0x00, 0x00, 0x00, 0x00, 0x00, 0x00, 0x00, 0x00, 0x00, 0x11, 0x25, 0x00, 0x05, 0x36


//--------------------- .nv.constant0.matmul_kernel --------------------------
	.section	.nv.constant0.matmul_kernel,"a",@progbits
	.sectionflags	@""
	.align	4
.nv.constant0.matmul_kernel:
	.zero		432


//--------------------- .text.matmul_kernel       --------------------------
	.section	.text.matmul_kernel,"ax",@progbits
	.sectioninfo	@"SHI_REGISTERS=255"
	.align	128
        .global         matmul_kernel
        .type           matmul_kernel,@function
        .size           matmul_kernel,(.L_x_4 - matmul_kernel)
        .other          matmul_kernel,@"STO_CUDA_ENTRY STV_DEFAULT"
matmul_kernel:
.text.matmul_kernel:
[----:B------:R-:W-:-:S03]  /*0000*/  IMAD.MOV.U32 R1, RZ, RZ, c[0x0][0x28] ;  /* 0x00000a00ff017624 */ /* 0x000fc600078e00ff */
[----:B------:R-:W-:Y:S01]  /*0010*/  IMAD.MOV.U32 R6, RZ, RZ, 0x7f ;  /* 0x0000007fff067424 */ /* 0x000fe200078e00ff */
[----:B------:R-:W0:Y:S01]  /*0020*/  S2R R5, SR_CTAID.X ;  /* 0x0000000000057919 */ /* 0x000e220000002500 */
[----:B------:R-:W-:Y:S01]  /*0030*/  IADD3 R1, R1, -0x8, RZ ;  /* 0xfffffff801017810 */ /* 0x000fe20007ffe0ff */
[----:B------:R-:W-:Y:S01]  /*0040*/  IMAD.MOV.U32 R250, RZ, RZ, c[0x0][0x180] ;  /* 0x00006000fffa7624 */ /* 0x000fe200078e00ff */
[----:B------:R-:W-:Y:S01]  /*0050*/  ULDC.64 UR4, c[0x0][0x118] ;  /* 0x0000460000047ab9 */ /* 0x000fe20000000a00 */
[----:B------:R-:W-:Y:S01]  /*0060*/  IADD3 R0, R6, c[0x0][0x17c], RZ ;  /* 0x00005f0006007a10 */ /* 0x000fe20007ffe0ff */
[----:B------:R-:W1:Y:S01]  /*0070*/  S2R R26, SR_TID.X ;  /* 0x00000000001a7919 */ /* 0x000e620000002100 */
[----:B------:R-:W-:Y:S01]  /*0080*/  CS2R R124, SRZ ;  /* 0x00000000007c7805 */ /* 0x000fe2000001ff00 */
[----:B------:R-:W-:Y:S01]  /*0090*/  IADD3 R250, R250, 0x1f, RZ ;  /* 0x0000001ffafa7810 */ /* 0x000fe20007ffe0ff */
[----:B------:R-:W-:Y:S01]  /*00a0*/  CS2R R126, SRZ ;  /* 0x00000000007e7805 */ /* 0x000fe2000001ff00 */
[----:B------:R-:W-:Y:S01]  /*00b0*/  SHF.R.S32.HI R3, RZ, 0x1f, R0 ;  /* 0x0000001fff037819 */ /* 0x000fe20000011400 */
[----:B------:R-:W-:Y:S01]  /*00c0*/  CS2R R28, SRZ ;  /* 0x00000000001c7805 */ /* 0x000fe2000001ff00 */
[----:B------:R-:W-:Y:S01]  /*00d0*/  CS2R R30, SRZ ;  /* 0x00000000001e7805 */ /* 0x000fe2000001ff00 */
[----:B------:R-:W-:Y:S01]  /*00e0*/  CS2R R12, SRZ ;  /* 0x00000000000c7805 */ /* 0x000fe2000001ff00 */
[----:B------:R-:W-:Y:S01]  /*00f0*/  LEA.HI R3, R3, R0, RZ, 0x7 ;  /* 0x0000000003037211 */ /* 0x000fe200078f38ff */
[----:B------:R-:W-:Y:S01]  /*0100*/  CS2R R14, SRZ ;  /* 0x00000000000e7805 */ /* 0x000fe2000001ff00 */
[----:B------:R-:W-:Y:S01]  /*0110*/  CS2R R16, SRZ ;  /* 0x0000000000107805 */ /* 0x000fe2000001ff00 */
[----:B------:R-:W-:Y:S01]  /*0120*/  CS2R R18, SRZ ;  /* 0x0000000000127805 */ /* 0x000fe2000001ff00 */
[----:B------:R-:W-:Y:S01]  /*0130*/  SHF.R.S32.HI R3, RZ, 0x7, R3 ;  /* 0x00000007ff037819 */ /* 0x000fe20000011403 */
[----:B------:R-:W-:Y:S01]  /*0140*/  CS2R R20, SRZ ;  /* 0x0000000000147805 */ /* 0x000fe2000001ff00 */
[----:B------:R-:W-:Y:S01]  /*0150*/  CS2R R22, SRZ ;  /* 0x0000000000167805 */ /* 0x000fe2000001ff00 */
[----:B------:R-:W-:Y:S01]  /*0160*/  CS2R R64, SRZ ;  /* 0x0000000000407805 */ /* 0x000fe2000001ff00 */
[----:B------:R-:W-:Y:S01]  /*0170*/  CS2R R66, SRZ ;  /* 0x0000000000427805 */ /* 0x000fe2000001ff00 */
[----:B------:R-:W-:Y:S01]  /*0180*/  IMAD.SHL.U32 R4, R3, 0x4, RZ ;  /* 0x0000000403047824 */ /* 0x000fe200078e00ff */
[----:B------:R-:W-:Y:S01]  /*0190*/  CS2R R84, SRZ ;  /* 0x0000000000547805 */ /* 0x000fe2000001ff00 */
[----:B0-----:R-:W-:Y:S01]  /*01a0*/  IABS R10, R5 ;  /* 0x00000005000a7213 */ /* 0x001fe20000000000 */
[----:B------:R-:W-:Y:S01]  /*01b0*/  CS2R R86, SRZ ;  /* 0x0000000000567805 */ /* 0x000fe2000001ff00 */
[----:B------:R-:W-:Y:S01]  /*01c0*/  CS2R R108, SRZ ;  /* 0x00000000006c7805 */ /* 0x000fe2000001ff00 */
[-C--:B------:R-:W-:Y:S01]  /*01d0*/  IABS R7, R4.reuse ;  /* 0x0000000400077213 */ /* 0x080fe20000000000 */
[----:B------:R-:W-:Y:S01]  /*01e0*/  CS2R R110, SRZ ;  /* 0x00000000006e7805 */ /* 0x000fe2000001ff00 */
[----:B------:R-:W-:Y:S01]  /*01f0*/  IABS R11, R4 ;  /* 0x00000004000b7213 */ /* 0x000fe20000000000 */
[----:B------:R-:W-:Y:S01]  /*0200*/  CS2R R48, SRZ ;  /* 0x0000000000307805 */ /* 0x000fe2000001ff00 */
[----:B------:R-:W0:Y:S01]  /*0210*/  I2F.RP R0, R7 ;  /* 0x0000000700007306 */ /* 0x000e220000209400 */
[----:B-1----:R-:W-:Y:S01]  /*0220*/  LOP3.LUT R24, R26, 0x7f, RZ, 0xc0, !PT ;  /* 0x0000007f1a187812 */ /* 0x002fe200078ec0ff */
[----:B------:R-:W-:Y:S01]  /*0230*/  CS2R R50, SRZ ;  /* 0x0000000000327805 */ /* 0x000fe2000001ff00 */
        /* <DEDUP_REMOVED lines=12> */
[----:B0-----:R-:W0:Y:S02]  /*0300*/  MUFU.RCP R0, R0 ;  /* 0x0000000000007308 */ /* 0x001e240000001000 */
[----:B0-----:R-:W-:Y:S01]  /*0310*/  IADD3 R2, R0, 0xffffffe, RZ ;  /* 0x0ffffffe00027810 */ /* 0x001fe20007ffe0ff */
[----:B------:R-:W-:-:S05]  /*0320*/  IMAD.MOV R0, RZ, RZ, -R11 ;  /* 0x000000ffff007224 */ /* 0x000fca00078e0a0b */
[----:B------:R0:W1:Y:S02]  /*0330*/  F2I.FTZ.U32.TRUNC.NTZ R3, R2 ;  /* 0x0000000200037305 */ /* 0x000064000021f000 */
[----:B0-----:R-:W-:Y:S02]  /*0340*/  IMAD.MOV.U32 R2, RZ, RZ, RZ ;  /* 0x000000ffff027224 */ /* 0x001fe400078e00ff */
[----:B-1----:R-:W-:-:S04]  /*0350*/  IMAD.MOV R8, RZ, RZ, -R3 ;  /* 0x000000ffff087224 */ /* 0x002fc800078e0a03 */
[----:B------:R-:W-:Y:S02]  /*0360*/  IMAD R9, R8, R7, RZ ;  /* 0x0000000708097224 */ /* 0x000fe400078e02ff */
[----:B------:R-:W-:Y:S02]  /*0370*/  IMAD.MOV.U32 R8, RZ, RZ, R10 ;  /* 0x000000ffff087224 */ /* 0x000fe400078e000a */
[----:B------:R-:W-:-:S06]  /*0380*/  IMAD.HI.U32 R3, R3, R9, R2 ;  /* 0x0000000903037227 */ /* 0x000fcc00078e0002 */
[----:B------:R-:W-:-:S04]  /*0390*/  IMAD.HI.U32 R3, R3, R8, RZ ;  /* 0x0000000803037227 */ /* 0x000fc800078e00ff */
[----:B------:R-:W-:-:S05]  /*03a0*/  IMAD R0, R3, R0, R8 ;  /* 0x0000000003007224 */ /* 0x000fca00078e0208 */
[----:B------:R-:W-:-:S13]  /*03b0*/  ISETP.GT.U32.AND P1, PT, R7, R0, PT ;  /* 0x000000000700720c */ /* 0x000fda0003f24070 */
[----:B------:R-:W-:Y:S01]  /*03c0*/  @!P1 IMAD.IADD R0, R0, 0x1, -R7 ;  /* 0x0000000100009824 */ /* 0x000fe200078e0a07 */
[----:B------:R-:W-:Y:S02]  /*03d0*/  @!P1 IADD3 R3, R3, 0x1, RZ ;  /* 0x0000000103039810 */ /* 0x000fe40007ffe0ff */
[----:B------:R-:W-:Y:S02]  /*03e0*/  ISETP.NE.AND P1, PT, R4, RZ, PT ;  /* 0x000000ff0400720c */ /* 0x000fe40003f25270 */
[----:B------:R-:W-:Y:S02]  /*03f0*/  ISETP.GE.U32.AND P0, PT, R0, R7, PT ;  /* 0x000000070000720c */ /* 0x000fe40003f06070 */
[----:B------:R-:W-:-:S04]  /*0400*/  LOP3.LUT R0, R5, R4, RZ, 0x3c, !PT ;  /* 0x0000000405007212 */ /* 0x000fc800078e3cff */
[----:B------:R-:W-:Y:S02]  /*0410*/  ISETP.GE.AND P2, PT, R0, RZ, PT ;  /* 0x000000ff0000720c */ /* 0x000fe40003f46270 */
[----:B------:R-:W-:-:S05]  /*0420*/  IADD3 R0, R6, c[0x0][0x178], RZ ;  /* 0x00005e0006007a10 */ /* 0x000fca0007ffe0ff */
[----:B------:R-:W-:-:S05]  /*0430*/  @P0 IADD3 R3, R3, 0x1, RZ ;  /* 0x0000000103030810 */ /* 0x000fca0007ffe0ff */
[----:B------:R-:W-:Y:S01]  /*0440*/  IMAD.MOV.U32 R2, RZ, RZ, R3 ;  /* 0x000000ffff027224 */ /* 0x000fe200078e0003 */
[----:B------:R-:W-:-:S03]  /*0450*/  SHF.R.S32.HI R3, RZ, 0x1f, R0 ;  /* 0x0000001fff037819 */ /* 0x000fc60000011400 */
[----:B------:R-:W-:Y:S01]  /*0460*/  @!P2 IMAD.MOV R2, RZ, RZ, -R2 ;  /* 0x000000ffff02a224 */ /* 0x000fe200078e0a02 */
[----:B------:R-:W-:Y:S02]  /*0470*/  @!P1 LOP3.LUT R2, RZ, R4, RZ, 0x33, !PT ;  /* 0x00000004ff029212 */ /* 0x000fe400078e33ff */
[----:B------:R-:W-:-:S03]  /*0480*/  LEA.HI R3, R3, R0, RZ, 0x7 ;  /* 0x0000000003037211 */ /* 0x000fc600078f38ff */
[----:B------:R-:W-:Y:S02]  /*0490*/  IMAD.SHL.U32 R6, R2, 0x4, RZ ;  /* 0x0000000402067824 */ /* 0x000fe400078e00ff */
[----:B------:R-:W-:-:S03]  /*04a0*/  IMAD.MOV R2, RZ, RZ, -R2 ;  /* 0x000000ffff027224 */ /* 0x000fc600078e0a02 */
[----:B------:R-:W-:Y:S01]  /*04b0*/  LEA.HI.SX32 R3, R3, -R6, 0x19 ;  /* 0x8000000603037211 */ /* 0x000fe200078fcaff */
[----:B------:R-:W-:-:S03]  /*04c0*/  IMAD R4, R4, R2, R5 ;  /* 0x0000000204047224 */ /* 0x000fc600078e0205 */
[----:B------:R-:W-:Y:S02]  /*04d0*/  IMNMX R11, R3, 0x4, PT ;  /* 0x00000004030b7817 */ /* 0x000fe40003800200 */
[----:B------:R-:W-:Y:S02]  /*04e0*/  IABS R9, R4 ;  /* 0x0000000400097213 */ /* 0x000fe40000000000 */
[----:B------:R-:W-:-:S04]  /*04f0*/  IABS R7, R11 ;  /* 0x0000000b00077213 */ /* 0x000fc80000000000 */
[----:B------:R-:W0:Y:S08]  /*0500*/  I2F.RP R0, R7 ;  /* 0x0000000700007306 */ /* 0x000e300000209400 */
[----:B0-----:R-:W0:Y:S02]  /*0510*/  MUFU.RCP R0, R0 ;  /* 0x0000000000007308 */ /* 0x001e240000001000 */
[----:B0-----:R-:W-:-:S06]  /*0520*/  IADD3 R3, R0, 0xffffffe, RZ ;  /* 0x0ffffffe00037810 */ /* 0x001fcc0007ffe0ff */
[----:B------:R-:W0:Y:S02]  /*0530*/  F2I.FTZ.U32.TRUNC.NTZ R3, R3 ;  /* 0x0000000300037305 */ /* 0x000e24000021f000 */
[----:B0-----:R-:W-:-:S04]  /*0540*/  IMAD.MOV R8, RZ, RZ, -R3 ;  /* 0x000000ffff087224 */ /* 0x001fc800078e0a03 */
[----:B------:R-:W-:Y:S01]  /*0550*/  IMAD.MOV.U32 R2, RZ, RZ, R8 ;  /* 0x000000ffff027224 */ /* 0x000fe200078e0008 */
[----:B------:R-:W-:-:S03]  /*0560*/  IABS R8, R11 ;  /* 0x0000000b00087213 */ /* 0x000fc60000000000 */
[----:B------:R-:W-:Y:S02]  /*0570*/  IMAD R5, R2, R7, RZ ;  /* 0x0000000702057224 */ /* 0x000fe400078e02ff */
[----:B------:R-:W-:Y:S02]  /*0580*/  IMAD.MOV.U32 R2, RZ, RZ, RZ ;  /* 0x000000ffff027224 */ /* 0x000fe400078e00ff */
[----:B------:R-:W-:Y:S02]  /*0590*/  IMAD.MOV R0, RZ, RZ, -R8 ;  /* 0x000000ffff007224 */ /* 0x000fe400078e0a08 */
        /* <DEDUP_REMOVED lines=9> */
[----:B------:R-:W-:-:S07]  /*0630*/  ISETP.GE.AND P2, PT, R0, RZ, PT ;  /* 0x000000ff0000720c */ /* 0x000fce0003f46270 */
[----:B------:R-:W-:Y:S02]  /*0640*/  @P0 IADD3 R2, R2, 0x1, RZ ;  /* 0x0000000102020810 */ /* 0x000fe40007ffe0ff */
[----:B------:R-:W-:-:S04]  /*0650*/  ISETP.GE.AND P0, PT, R250, 0x20, PT ;  /* 0x00000020fa00780c */ /* 0x000fc80003f06270 */
[----:B------:R-:W-:Y:S01]  /*0660*/  @!P2 IMAD.MOV R2, RZ, RZ, -R2 ;  /* 0x000000ffff02a224 */ /* 0x000fe200078e0a02 */
[----:B------:R-:W-:-:S05]  /*0670*/  @!P1 LOP3.LUT R2, RZ, R11, RZ, 0x33, !PT ;  /* 0x0000000bff029212 */ /* 0x000fca00078e33ff */
[----:B------:R-:W-:Y:S02]  /*0680*/  IMAD.MOV R0, RZ, RZ, -R2 ;  /* 0x000000ffff007224 */ /* 0x000fe400078e0a02 */
[----:B------:R-:W-:Y:S02]  /*0690*/  IMAD.SHL.U32 R3, R2, 0x80, RZ ;  /* 0x0000008002037824 */ /* 0x000fe400078e00ff */
[----:B------:R-:W-:Y:S02]  /*06a0*/  IMAD R0, R11, R0, R4 ;  /* 0x000000000b007224 */ /* 0x000fe400078e0204 */
[----:B------:R-:W-:Y:S02]  /*06b0*/  CS2R R4, SRZ ;  /* 0x0000000000047805 */ /* 0x000fe4000001ff00 */
[----:B------:R-:W-:Y:S02]  /*06c0*/  IMAD.IADD R0, R6, 0x1, R0 ;  /* 0x0000000106007824 */ /* 0x000fe400078e0200 */
[----:B------:R-:W-:-:S02]  /*06d0*/  CS2R R6, SRZ ;  /* 0x0000000000067805 */ /* 0x000fc4000001ff00 */
[----:B------:R-:W-:-:S05]  /*06e0*/  IMAD R32, R0, 0x80, R24 ;  /* 0x0000008000207824 */ /* 0x000fca00078e0218 */
[----:B------:R0:W-:Y:S01]  /*06f0*/  STL [R1], R32 ;  /* 0x0000002001007387 */ /* 0x0001e20000100800 */
[----:B------:R-:W-:Y:S05]  /*0700*/  @!P0 BRA `(.L_x_0) ;  /* 0x0000516000008947 */ /* 0x000fea0003800000 */
[----:B------:R-:W-:Y:S01]  /*0710*/  IABS R0, c[0x0][0x17c] ;  /* 0x00005f0000007a13 */ /* 0x000fe20000000000 */
[----:B------:R-:W-:Y:S01]  /*0720*/  IMAD.SHL.U32 R248, R24, 0x2, RZ ;  /* 0x0000000218f87824 */ /* 0x000fe200078e00ff */
[----:B------:R-:W-:Y:S01]  /*0730*/  SHF.R.U32.HI R2, RZ, 0x5, R26 ;  /* 0x00000005ff027819 */ /* 0x000fe2000001161a */
[----:B------:R-:W-:Y:S01]  /*0740*/  IMAD.MOV.U32 R251, RZ, RZ, c[0x0][0x18c] ;  /* 0x00006300fffb7624 */ /* 0x000fe200078e00ff */
[----:B------:R-:W1:Y:S01]  /*0750*/  I2F.RP R6, R0 ;  /* 0x0000000000067306 */ /* 0x000e620000209400 */
[----:B------:R-:W-:Y:S01]  /*0760*/  IABS R75, c[0x0][0x178] ;  /* 0x00005e00004b7a13 */ /* 0x000fe20000000000 */
[----:B------:R-:W-:Y:S01]  /*0770*/  CS2R R128, SRZ ;  /* 0x0000000000807805 */ /* 0x000fe2000001ff00 */
[----:B------:R-:W-:Y:S01]  /*0780*/  SGXT.U32 R2, R2, 0x2 ;  /* 0x000000020202781a */ /* 0x000fe20000000000 */
[----:B------:R-:W-:Y:S01]  /*0790*/  CS2R R130, SRZ ;  /* 0x0000000000827805 */ /* 0x000fe2000001ff00 */
[----:B------:R-:W-:Y:S01]  /*07a0*/  CS2R R124, SRZ ;  /* 0x00000000007c7805 */ /* 0x000fe2000001ff00 */
[----:B------:R-:W-:Y:S01]  /*07b0*/  CS2R R126, SRZ ;  /* 0x00000000007e7805 */ /* 0x000fe2000001ff00 */
[----:B------:R-:W-:Y:S01]  /*07c0*/  LOP3.LUT R2, R3, R2, RZ, 0xfc, !PT ;  /* 0x0000000203027212 */ /* 0x000fe200078efcff */
[----:B------:R-:W-:Y:S01]  /*07d0*/  CS2R R120, SRZ ;  /* 0x0000000000787805 */ /* 0x000fe2000001ff00 */
[----:B------:R-:W-:Y:S01]  /*07e0*/  CS2R R122, SRZ ;  /* 0x00000000007a7805 */ /* 0x000fe2000001ff00 */
[----:B------:R-:W-:Y:S01]  /*07f0*/  CS2R R116, SRZ ;  /* 0x0000000000747805 */ /* 0x000fe2000001ff00 */
[C---:B------:R-:W-:Y:S01]  /*0800*/  LOP3.LUT R7, R2.reuse, 0x78, RZ, 0xfc, !PT ;  /* 0x0000007802077812 */ /* 0x040fe200078efcff */
[----:B------:R-:W-:Y:S01]  /*0810*/  CS2R R118, SRZ ;  /* 0x0000000000767805 */ /* 0x000fe2000001ff00 */
[C---:B------:R-:W-:Y:S01]  /*0820*/  LOP3.LUT R10, R2.reuse, 0x74, RZ, 0xfc, !PT ;  /* 0x00000074020a7812 */ /* 0x040fe200078efcff */
[----:B------:R-:W-:Y:S01]  /*0830*/  CS2R R112, SRZ ;  /* 0x0000000000707805 */ /* 0x000fe2000001ff00 */
[----:B------:R-:W-:Y:S01]  /*0840*/  IABS R8, R7 ;  /* 0x0000000700087213 */ /* 0x000fe20000000000 */
[----:B-1----:R-:W1:Y:S01]  /*0850*/  MUFU.RCP R6, R6 ;  /* 0x0000000600067308 */ /* 0x002e620000001000 */
[----:B------:R-:W-:Y:S01]  /*0860*/  IABS R11, R10 ;  /* 0x0000000a000b7213 */ /* 0x000fe20000000000 */
[----:B------:R-:W-:Y:S01]  /*0870*/  CS2R R114, SRZ ;  /* 0x0000000000727805 */ /* 0x000fe2000001ff00 */
[----:B------:R-:W-:Y:S01]  /*0880*/  LOP3.LUT R12, R2, 0x70, RZ, 0xfc, !PT ;  /* 0x00000070020c7812 */ /* 0x000fe200078efcff */
[----:B------:R-:W-:Y:S01]  /*0890*/  CS2R R108, SRZ ;  /* 0x00000000006c7805 */ /* 0x000fe2000001ff00 */
[----:B------:R-:W-:Y:S01]  /*08a0*/  ISETP.GE.AND P4, PT, R7, RZ, PT ;  /* 0x000000ff0700720c */ /* 0x000fe20003f86270 */
[----:B------:R-:W-:Y:S01]  /*08b0*/  CS2R R110, SRZ ;  /* 0x00000000006e7805 */ /* 0x000fe2000001ff00 */
[----:B------:R-:W-:Y:S01]  /*08c0*/  IABS R13, R12 ;  /* 0x0000000c000d7213 */ /* 0x000fe20000000000 */
[----:B------:R-:W-:Y:S01]  /*08d0*/  CS2R R104, SRZ ;  /* 0x0000000000687805 */ /* 0x000fe2000001ff00 */
[----:B------:R-:W-:Y:S01]  /*08e0*/  ISETP.GE.AND P5, PT, R12, RZ, PT ;  /* 0x000000ff0c00720c */ /* 0x000fe20003fa6270 */
[----:B------:R-:W-:Y:S01]  /*08f0*/  CS2R R106, SRZ ;  /* 0x00000000006a7805 */ /* 0x000fe2000001ff00 */
[C---:B------:R-:W-:Y:S01]  /*0900*/  LOP3.LUT R12, R2.reuse, 0x60, RZ, 0xfc, !PT ;  /* 0x00000060020c7812 */ /* 0x040fe200078efcff */
[----:B------:R-:W-:Y:S01]  /*0910*/  CS2R R100, SRZ ;  /* 0x0000000000647805 */ /* 0x000fe2000001ff00 */
[----:B------:R-:W-:Y:S01]  /*0920*/  LOP3.LUT R14, R2, 0x58, RZ, 0xfc, !PT ;  /* 0x00000058020e7812 */ /* 0x000fe200078efcff */
[----:B------:R-:W-:Y:S01]  /*0930*/  CS2R R102, SRZ ;  /* 0x0000000000667805 */ /* 0x000fe2000001ff00 */
[----:B------:R-:W-:Y:S01]  /*0940*/  IABS R21, R12 ;  /* 0x0000000c00157213 */ /* 0x000fe20000000000 */
[----:B------:R-:W-:Y:S01]  /*0950*/  CS2R R132, SRZ ;  /* 0x0000000000847805 */ /* 0x000fe2000001ff00 */
[----:B-1----:R-:W-:Y:S01]  /*0960*/  IADD3 R4, R6, 0xffffffe, RZ ;  /* 0x0ffffffe06047810 */ /* 0x002fe20007ffe0ff */
[----:B------:R-:W-:Y:S01]  /*0970*/  CS2R R134, SRZ ;  /* 0x0000000000867805 */ /* 0x000fe2000001ff00 */
[----:B------:R-:W-:Y:S01]  /*0980*/  IABS R23, R14 ;  /* 0x0000000e00177213 */ /* 0x000fe20000000000 */
[----:B------:R-:W-:Y:S01]  /*0990*/  CS2R R136, SRZ ;  /* 0x0000000000887805 */ /* 0x000fe2000001ff00 */
[----:B------:R1:W2:Y:S01]  /*09a0*/  F2I.FTZ.U32.TRUNC.NTZ R5, R4 ;  /* 0x0000000400057305 */ /* 0x0002a2000021f000 */
[C---:B------:R-:W-:Y:S01]  /*09b0*/  LOP3.LUT R16, R2.reuse, 0x54, RZ, 0xfc, !PT ;  /* 0x0000005402107812 */ /* 0x040fe200078efcff */
[----:B------:R-:W-:Y:S01]  /*09c0*/  CS2R R138, SRZ ;  /* 0x00000000008a7805 */ /* 0x000fe2000001ff00 */
[C---:B------:R-:W-:Y:S01]  /*09d0*/  LOP3.LUT R18, R2.reuse, 0x48, RZ, 0xfc, !PT ;  /* 0x0000004802127812 */ /* 0x040fe200078efcff */
[----:B------:R-:W-:Y:S01]  /*09e0*/  CS2R R140, SRZ ;  /* 0x00000000008c7805 */ /* 0x000fe2000001ff00 */
[----:B------:R-:W-:Y:S01]  /*09f0*/  IABS R25, R16 ;  /* 0x0000001000197213 */ /* 0x000fe20000000000 */
[----:B------:R-:W-:Y:S01]  /*0a00*/  CS2R R142, SRZ ;  /* 0x00000000008e7805 */ /* 0x000fe2000001ff00 */
[----:B------:R-:W-:Y:S01]  /*0a10*/  IABS R33, R18 ;  /* 0x0000001200217213 */ /* 0x000fe20000000000 */
[----:B------:R-:W-:Y:S01]  /*0a20*/  CS2R R144, SRZ ;  /* 0x0000000000907805 */ /* 0x000fe2000001ff00 */
[----:B-1----:R-:W-:Y:S01]  /*0a30*/  IMAD.MOV.U32 R4, RZ, RZ, RZ ;  /* 0x000000ffff047224 */ /* 0x002fe200078e00ff */
[----:B------:R-:W-:Y:S01]  /*0a40*/  LOP3.LUT R20, R2, 0x8, RZ, 0xfc, !PT ;  /* 0x0000000802147812 */ /* 0x000fe200078efcff */
[----:B------:R-:W-:Y:S01]  /*0a50*/  CS2R R146, SRZ ;  /* 0x0000000000927805 */ /* 0x000fe2000001ff00 */
[----:B------:R-:W-:Y:S01]  /*0a60*/  IABS R69, R2 ;  /* 0x0000000200457213 */ /* 0x000fe20000000000 */
[----:B------:R-:W-:Y:S01]  /*0a70*/  CS2R R148, SRZ ;  /* 0x0000000000947805 */ /* 0x000fe2000001ff00 */
[----:B------:R-:W-:Y:S01]  /*0a80*/  IABS R67, R20 ;  /* 0x0000001400437213 */ /* 0x000fe20000000000 */
[----:B------:R-:W-:Y:S01]  /*0a90*/  CS2R R150, SRZ ;  /* 0x0000000000967805 */ /* 0x000fe2000001ff00 */
[--C-:B--2---:R-:W-:Y:S01]  /*0aa0*/  IMAD.MOV R9, RZ, RZ, -R5.reuse ;  /* 0x000000ffff097224 */ /* 0x104fe200078e0a05 */
[----:B------:R-:W-:Y:S01]  /*0ab0*/  CS2R R96, SRZ ;  /* 0x0000000000607805 */ /* 0x000fe2000001ff00 */
[----:B------:R-:W-:Y:S01]  /*0ac0*/  CS2R R98, SRZ ;  /* 0x0000000000627805 */ /* 0x000fe2000001ff00 */
[----:B------:R-:W-:Y:S01]  /*0ad0*/  CS2R R92, SRZ ;  /* 0x00000000005c7805 */ /* 0x000fe2000001ff00 */
[----:B------:R-:W-:Y:S01]  /*0ae0*/  IMAD R9, R9, R0, RZ ;  /* 0x0000000009097224 */ /* 0x000fe200078e02ff */
[----:B------:R-:W-:Y:S01]  /*0af0*/  CS2R R94, SRZ ;  /* 0x00000000005e7805 */ /* 0x000fe2000001ff00 */
[----:B------:R-:W-:Y:S01]  /*0b00*/  CS2R R152, SRZ ;  /* 0x0000000000987805 */ /* 0x000fe2000001ff00 */
[----:B------:R-:W-:Y:S01]  /*0b10*/  CS2R R154, SRZ ;  /* 0x00000000009a7805 */ /* 0x000fe2000001ff00 */
[----:B------:R-:W-:Y:S01]  /*0b20*/  IMAD.HI.U32 R6, R5, R9, R4 ;  /* 0x0000000905067227 */ /* 0x000fe200078e0004 */
[----:B------:R-:W-:Y:S01]  /*0b30*/  SHF.R.S32.HI R5, RZ, 0x1f, R250 ;  /* 0x0000001fff057819 */ /* 0x000fe200000114fa */
[----:B------:R-:W-:Y:S01]  /*0b40*/  CS2R R156, SRZ ;  /* 0x00000000009c7805 */ /* 0x000fe2000001ff00 */
[----:B------:R-:W-:Y:S01]  /*0b50*/  CS2R R158, SRZ ;  /* 0x00000000009e7805 */ /* 0x000fe2000001ff00 */
[----:B------:R-:W-:Y:S01]  /*0b60*/  IMAD.MOV.U32 R9, RZ, RZ, R8 ;  /* 0x000000ffff097224 */ /* 0x000fe200078e0008 */
[----:B------:R-:W-:Y:S01]  /*0b70*/  LEA.HI R250, R5, R250, RZ, 0x5 ;  /* 0x000000fa05fa7211 */ /* 0x000fe200078f28ff */
[----:B------:R-:W-:Y:S01]  /*0b80*/  CS2R R160, SRZ ;  /* 0x0000000000a07805 */ /* 0x000fe2000001ff00 */
[----:B------:R-:W-:Y:S01]  /*0b90*/  CS2R R162, SRZ ;  /* 0x0000000000a27805 */ /* 0x000fe2000001ff00 */
[----:B------:R-:W-:Y:S01]  /*0ba0*/  IMAD.HI.U32 R4, R6, R9, RZ ;  /* 0x0000000906047227 */ /* 0x000fe200078e00ff */
[----:B------:R-:W-:Y:S01]  /*0bb0*/  SHF.R.S32.HI R250, RZ, 0x5, R250 ;  /* 0x00000005fffa7819 */ /* 0x000fe200000114fa */
[----:B------:R-:W-:Y:S01]  /*0bc0*/  CS2R R164, SRZ ;  /* 0x0000000000a47805 */ /* 0x000fe2000001ff00 */
[----:B------:R-:W-:Y:S01]  /*0bd0*/  CS2R R166, SRZ ;  /* 0x0000000000a67805 */ /* 0x000fe2000001ff00 */
[----:B------:R-:W-:-:S02]  /*0be0*/  IMAD.MOV R4, RZ, RZ, -R4 ;  /* 0x000000ffff047224 */ /* 0x000fc400078e0a04 */
[----:B------:R-:W-:Y:S02]  /*0bf0*/  IMAD.SHL.U32 R251, R251, 0x20, RZ ;  /* 0x00000020fbfb7824 */ /* 0x000fe400078e00ff */
[----:B------:R-:W-:Y:S02]  /*0c00*/  IMAD R9, R0, R4, R9 ;  /* 0x0000000400097224 */ /* 0x000fe400078e0209 */
[----:B------:R-:W-:-:S03]  /*0c10*/  IMAD.HI.U32 R4, R6, R11, RZ ;  /* 0x0000000b06047227 */ /* 0x000fc600078e00ff */
[----:B------:R-:W-:Y:S01]  /*0c20*/  ISETP.GT.U32.AND P0, PT, R0, R9, PT ;  /* 0x000000090000720c */ /* 0x000fe20003f04070 */
[----:B------:R-:W-:Y:S02]  /*0c30*/  IMAD.MOV R8, RZ, RZ, -R4 ;  /* 0x000000ffff087224 */ /* 0x000fe400078e0a04 */
[----:B------:R-:W-:-:S04]  /*0c40*/  IMAD.HI.U32 R4, R6, R13, RZ ;  /* 0x0000000d06047227 */ /* 0x000fc800078e00ff */
[----:B------:R-:W-:Y:S01]  /*0c50*/  IMAD R5, R0, R8, R11 ;  /* 0x0000000800057224 */ /* 0x000fe200078e020b */
[C---:B------:R-:W-:Y:S01]  /*0c60*/  LOP3.LUT R8, R2.reuse, 0x68, RZ, 0xfc, !PT ;  /* 0x0000006802087812 */ /* 0x040fe200078efcff */
[----:B------:R-:W-:Y:S01]  /*0c70*/  IMAD.MOV R7, RZ, RZ, -R4 ;  /* 0x000000ffff077224 */ /* 0x000fe200078e0a04 */
[----:B------:R-:W-:Y:S02]  /*0c80*/  LOP3.LUT R4, R2, 0x6c, RZ, 0xfc, !PT ;  /* 0x0000006c02047812 */ /* 0x000fe400078efcff */
[C---:B------:R-:W-:Y:S01]  /*0c90*/  ISETP.GT.U32.AND P6, PT, R0.reuse, R5, PT ;  /* 0x000000050000720c */ /* 0x040fe20003fc4070 */
[----:B------:R-:W-:Y:S01]  /*0ca0*/  @!P0 IMAD.IADD R9, R9, 0x1, -R0 ;  /* 0x0000000109098824 */ /* 0x000fe200078e0a00 */
[----:B------:R-:W-:Y:S01]  /*0cb0*/  IABS R15, R4 ;  /* 0x00000004000f7213 */ /* 0x000fe20000000000 */
[----:B------:R-:W-:Y:S01]  /*0cc0*/  IMAD R7, R0, R7, R13 ;  /* 0x0000000700077224 */ /* 0x000fe200078e020d */
[----:B------:R-:W-:Y:S02]  /*0cd0*/  ISETP.GE.AND P2, PT, R4, RZ, PT ;  /* 0x000000ff0400720c */ /* 0x000fe40003f46270 */
[----:B------:R-:W-:Y:S01]  /*0ce0*/  ISETP.GT.U32.AND P1, PT, R0, R9, PT ;  /* 0x000000090000720c */ /* 0x000fe20003f24070 */
[----:B------:R-:W-:Y:S01]  /*0cf0*/  IMAD.HI.U32 R4, R6, R15, RZ ;  /* 0x0000000f06047227 */ /* 0x000fe200078e00ff */
[----:B------:R-:W-:-:S02]  /*0d00*/  ISETP.GE.AND P0, PT, R10, RZ, PT ;  /* 0x000000ff0a00720c */ /* 0x000fc40003f06270 */
[----:B------:R-:W-:Y:S01]  /*0d10*/  LOP3.LUT R10, R2, 0x64, RZ, 0xfc, !PT ;  /* 0x00000064020a7812 */ /* 0x000fe200078efcff */
[----:B------:R-:W-:Y:S01]  /*0d20*/  IMAD.MOV R4, RZ, RZ, -R4 ;  /* 0x000000ffff047224 */ /* 0x000fe200078e0a04 */
[----:B------:R-:W-:Y:S01]  /*0d30*/  IABS R17, R8 ;  /* 0x0000000800117213 */ /* 0x000fe20000000000 */
[----:B------:R-:W-:Y:S01]  /*0d40*/  @!P6 IMAD.IADD R5, R5, 0x1, -R0 ;  /* 0x000000010505e824 */ /* 0x000fe200078e0a00 */
[----:B------:R-:W-:Y:S01]  /*0d50*/  IABS R19, R10 ;  /* 0x0000000a00137213 */ /* 0x000fe20000000000 */
[----:B------:R-:W-:Y:S01]  /*0d60*/  IMAD R15, R0, R4, R15 ;  /* 0x00000004000f7224 */ /* 0x000fe200078e020f */
[----:B------:R-:W-:Y:S01]  /*0d70*/  ISETP.GE.AND P3, PT, R8, RZ, PT ;  /* 0x000000ff0800720c */ /* 0x000fe20003f66270 */
[----:B------:R-:W-:Y:S01]  /*0d80*/  IMAD.HI.U32 R4, R6, R17, RZ ;  /* 0x0000001106047227 */ /* 0x000fe200078e00ff */
[----:B------:R-:W-:-:S03]  /*0d90*/  ISETP.GT.U32.AND P6, PT, R0, R5, PT ;  /* 0x000000050000720c */ /* 0x000fc60003fc4070 */
[----:B------:R-:W-:Y:S01]  /*0da0*/  @!P1 IMAD.IADD R9, R9, 0x1, -R0 ;  /* 0x0000000109099824 */ /* 0x000fe200078e0a00 */
[----:B------:R-:W-:Y:S01]  /*0db0*/  ISETP.GE.AND P1, PT, R10, RZ, PT ;  /* 0x000000ff0a00720c */ /* 0x000fe20003f26270 */
[----:B------:R-:W-:-:S04]  /*0dc0*/  IMAD.HI.U32 R8, R6, R19, RZ ;  /* 0x0000001306087227 */ /* 0x000fc800078e00ff */
[----:B------:R-:W-:Y:S01]  /*0dd0*/  @!P4 IMAD.MOV R9, RZ, RZ, -R9 ;  /* 0x000000ffff09c224 */ /* 0x000fe200078e0a09 */
[C---:B------:R-:W-:Y:S01]  /*0de0*/  ISETP.GT.U32.AND P4, PT, R0.reuse, R7, PT ;  /* 0x000000070000720c */ /* 0x040fe20003f84070 */
[----:B------:R-:W-:Y:S02]  /*0df0*/  IMAD.MOV R10, RZ, RZ, -R4 ;  /* 0x000000ffff0a7224 */ /* 0x000fe400078e0a04 */
[----:B------:R-:W-:Y:S01]  /*0e00*/  @!P6 IMAD.IADD R5, R5, 0x1, -R0 ;  /* 0x000000010505e824 */ /* 0x000fe200078e0a00 */
[C---:B------:R-:W-:Y:S01]  /*0e10*/  ISETP.GT.U32.AND P6, PT, R0.reuse, R15, PT ;  /* 0x0000000f0000720c */ /* 0x040fe20003fc4070 */
[----:B------:R-:W-:Y:S02]  /*0e20*/  IMAD.MOV R8, RZ, RZ, -R8 ;  /* 0x000000ffff087224 */ /* 0x000fe400078e0a08 */
[C---:B------:R-:W-:Y:S02]  /*0e30*/  IMAD R17, R0.reuse, R10, R17 ;  /* 0x0000000a00117224 */ /* 0x040fe400078e0211 */
[----:B------:R-:W-:-:S02]  /*0e40*/  IMAD R19, R0, R8, R19 ;  /* 0x0000000800137224 */ /* 0x000fc400078e0213 */
[----:B------:R-:W-:Y:S02]  /*0e50*/  IMAD.MOV.U32 R11, RZ, RZ, R5 ;  /* 0x000000ffff0b7224 */ /* 0x000fe400078e0005 */
[----:B------:R-:W-:Y:S02]  /*0e60*/  @!P4 IMAD.IADD R7, R7, 0x1, -R0 ;  /* 0x000000010707c824 */ /* 0x000fe400078e0a00 */
[----:B------:R-:W-:-:S03]  /*0e70*/  IMAD.HI.U32 R4, R6, R21, RZ ;  /* 0x0000001506047227 */ /* 0x000fc600078e00ff */
[C---:B------:R-:W-:Y:S01]  /*0e80*/  ISETP.GT.U32.AND P4, PT, R0.reuse, R7, PT ;  /* 0x000000070000720c */ /* 0x040fe20003f84070 */
[----:B------:R-:W-:Y:S01]  /*0e90*/  @!P0 IMAD.MOV R11, RZ, RZ, -R11 ;  /* 0x000000ffff0b8224 */ /* 0x000fe200078e0a0b */
[----:B------:R-:W-:Y:S01]  /*0ea0*/  ISETP.GT.U32.AND P0, PT, R0, R19, PT ;  /* 0x000000130000720c */ /* 0x000fe20003f04070 */
[----:B------:R-:W-:Y:S02]  /*0eb0*/  IMAD.MOV R10, RZ, RZ, -R4 ;  /* 0x000000ffff0a7224 */ /* 0x000fe400078e0a04 */
[----:B------:R-:W-:-:S04]  /*0ec0*/  IMAD.HI.U32 R4, R6, R23, RZ ;  /* 0x0000001706047227 */ /* 0x000fc800078e00ff */
[----:B------:R-:W-:Y:S01]  /*0ed0*/  IMAD R21, R0, R10, R21 ;  /* 0x0000000a00157224 */ /* 0x000fe200078e0215 */
[----:B------:R-:W-:Y:S01]  /*0ee0*/  LOP3.LUT R10, R2, 0x50, RZ, 0xfc, !PT ;  /* 0x00000050020a7812 */ /* 0x000fe200078efcff */
[----:B------:R-:W-:Y:S02]  /*0ef0*/  IMAD.MOV R4, RZ, RZ, -R4 ;  /* 0x000000ffff047224 */ /* 0x000fe400078e0a04 */
[--C-:B------:R-:W-:Y:S01]  /*0f00*/  @!P4 IMAD.IADD R7, R7, 0x1, -R0.reuse ;  /* 0x000000010707c824 */ /* 0x100fe200078e0a00 */
[C---:B------:R-:W-:Y:S01]  /*0f10*/  ISETP.GT.U32.AND P4, PT, R0.reuse, R17, PT ;  /* 0x000000110000720c */ /* 0x040fe20003f84070 */
[----:B------:R-:W-:Y:S02]  /*0f20*/  IMAD R23, R0, R4, R23 ;  /* 0x0000000400177224 */ /* 0x000fe400078e0217 */
[----:B------:R-:W-:Y:S01]  /*0f30*/  IMAD.MOV.U32 R13, RZ, RZ, R7 ;  /* 0x000000ffff0d7224 */ /* 0x000fe200078e0007 */
[----:B------:R-:W-:Y:S01]  /*0f40*/  IABS R7, R10 ;  /* 0x0000000a00077213 */ /* 0x000fe20000000000 */
[----:B------:R-:W-:-:S02]  /*0f50*/  @!P0 IMAD.IADD R19, R19, 0x1, -R0 ;  /* 0x0000000113138824 */ /* 0x000fc400078e0a00 */
[----:B------:R-:W-:Y:S01]  /*0f60*/  @!P5 IMAD.MOV R13, RZ, RZ, -R13 ;  /* 0x000000ffff0dd224 */ /* 0x000fe200078e0a0d */
[----:B------:R-:W-:Y:S01]  /*0f70*/  ISETP.GT.U32.AND P5, PT, R0, R21, PT ;  /* 0x000000150000720c */ /* 0x000fe20003fa4070 */
[----:B------:R-:W-:-:S04]  /*0f80*/  IMAD.HI.U32 R4, R6, R25, RZ ;  /* 0x0000001906047227 */ /* 0x000fc800078e00ff */
[--C-:B------:R-:W-:Y:S01]  /*0f90*/  @!P4 IMAD.IADD R17, R17, 0x1, -R0.reuse ;  /* 0x000000011111c824 */ /* 0x100fe200078e0a00 */
[C---:B------:R-:W-:Y:S01]  /*0fa0*/  ISETP.GT.U32.AND P4, PT, R0.reuse, R23, PT ;  /* 0x000000170000720c */ /* 0x040fe20003f84070 */
[----:B------:R-:W-:Y:S02]  /*0fb0*/  @!P6 IMAD.IADD R15, R15, 0x1, -R0 ;  /* 0x000000010f0fe824 */ /* 0x000fe400078e0a00 */
[----:B------:R-:W-:Y:S01]  /*0fc0*/  IMAD.MOV R4, RZ, RZ, -R4 ;  /* 0x000000ffff047224 */ /* 0x000fe200078e0a04 */
[----:B------:R-:W-:Y:S01]  /*0fd0*/  ISETP.GT.U32.AND P0, PT, R0, R17, PT ;  /* 0x000000110000720c */ /* 0x000fe20003f04070 */
[----:B------:R-:W-:Y:S01]  /*0fe0*/  IMAD.HI.U32 R8, R6, R33, RZ ;  /* 0x0000002106087227 */ /* 0x000fe200078e00ff */
[----:B------:R-:W-:-:S03]  /*0ff0*/  ISETP.GT.U32.AND P6, PT, R0, R15, PT ;  /* 0x0000000f0000720c */ /* 0x000fc60003fc4070 */
[C---:B------:R-:W-:Y:S02]  /*1000*/  IMAD R5, R0.reuse, R4, R25 ;  /* 0x0000000400057224 */ /* 0x040fe400078e0219 */
[--C-:B------:R-:W-:Y:S01]  /*1010*/  @!P5 IMAD.IADD R21, R21, 0x1, -R0.reuse ;  /* 0x000000011515d824 */ /* 0x100fe200078e0a00 */
[----:B------:R-:W-:Y:S01]  /*1020*/  ISETP.GT.U32.AND P5, PT, R0, R19, PT ;  /* 0x000000130000720c */ /* 0x000fe20003fa4070 */
[----:B------:R-:W-:Y:S02]  /*1030*/  @!P4 IMAD.IADD R23, R23, 0x1, -R0 ;  /* 0x000000011717c824 */ /* 0x000fe400078e0a00 */
[----:B------:R-:W-:Y:S01]  /*1040*/  IMAD.HI.U32 R4, R6, R7, RZ ;  /* 0x0000000706047227 */ /* 0x000fe200078e00ff */
[----:B------:R-:W-:-:S03]  /*1050*/  ISETP.GT.U32.AND P4, PT, R0, R21, PT ;  /* 0x000000150000720c */ /* 0x000fc60003f84070 */
[--C-:B------:R-:W-:Y:S01]  /*1060*/  @!P0 IMAD.IADD R17, R17, 0x1, -R0.reuse ;  /* 0x0000000111118824 */ /* 0x100fe200078e0a00 */
[----:B------:R-:W-:Y:S01]  /*1070*/  ISETP.GT.U32.AND P0, PT, R0, R5, PT ;  /* 0x000000050000720c */ /* 0x000fe20003f04070 */
[----:B------:R-:W-:Y:S01]  /*1080*/  @!P6 IMAD.IADD R15, R15, 0x1, -R0 ;  /* 0x000000010f0fe824 */ /* 0x000fe200078e0a00 */
[----:B------:R-:W-:Y:S01]  /*1090*/  ISETP.GE.AND P6, PT, R12, RZ, PT ;  /* 0x000000ff0c00720c */ /* 0x000fe20003fc6270 */
[----:B------:R-:W-:Y:S01]  /*10a0*/  IMAD.MOV R4, RZ, RZ, -R4 ;  /* 0x000000ffff047224 */ /* 0x000fe200078e0a04 */
[----:B------:R-:W-:Y:S01]  /*10b0*/  LOP3.LUT R12, R2, 0x4c, RZ, 0xfc, !PT ;  /* 0x0000004c020c7812 */ /* 0x000fe200078efcff */
[----:B------:R-:W-:Y:S01]  /*10c0*/  @!P2 IMAD.MOV R15, RZ, RZ, -R15 ;  /* 0x000000ffff0fa224 */ /* 0x000fe200078e0a0f */
[C---:B------:R-:W-:Y:S01]  /*10d0*/  ISETP.GT.U32.AND P2, PT, R0.reuse, R23, PT ;  /* 0x000000170000720c */ /* 0x040fe20003f44070 */
[----:B------:R-:W-:Y:S01]  /*10e0*/  IMAD R7, R0, R4, R7 ;  /* 0x0000000400077224 */ /* 0x000fe200078e0207 */
[----:B------:R-:W-:Y:S01]  /*10f0*/  IABS R31, R12 ;  /* 0x0000000c001f7213 */ /* 0x000fe20000000000 */
[----:B------:R-:W-:-:S02]  /*1100*/  @!P4 IMAD.IADD R21, R21, 0x1, -R0 ;  /* 0x000000011515c824 */ /* 0x000fc400078e0a00 */
[----:B------:R-:W-:Y:S01]  /*1110*/  @!P3 IMAD.MOV R17, RZ, RZ, -R17 ;  /* 0x000000ffff11b224 */ /* 0x000fe200078e0a11 */
[----:B------:R-:W-:Y:S01]  /*1120*/  ISETP.GT.U32.AND P4, PT, R0, R7, PT ;  /* 0x000000070000720c */ /* 0x000fe20003f84070 */
[----:B------:R-:W-:Y:S01]  /*1130*/  @!P0 IMAD.IADD R5, R5, 0x1, -R0 ;  /* 0x0000000105058824 */ /* 0x000fe200078e0a00 */
[----:B------:R-:W-:Y:S01]  /*1140*/  ISETP.GE.AND P0, PT, R10, RZ, PT ;  /* 0x000000ff0a00720c */ /* 0x000fe20003f06270 */
[----:B------:R-:W-:Y:S01]  /*1150*/  IMAD.HI.U32 R4, R6, R31, RZ ;  /* 0x0000001f06047227 */ /* 0x000fe200078e00ff */
[----:B------:R-:W-:Y:S02]  /*1160*/  LOP3.LUT R10, R2, 0x44, RZ, 0xfc, !PT ;  /* 0x00000044020a7812 */ /* 0x000fe400078efcff */
[----:B------:R-:W-:Y:S01]  /*1170*/  ISETP.GT.U32.AND P3, PT, R0, R5, PT ;  /* 0x000000050000720c */ /* 0x000fe20003f64070 */
[----:B------:R-:W-:Y:S01]  /*1180*/  IMAD.MOV R4, RZ, RZ, -R4 ;  /* 0x000000ffff047224 */ /* 0x000fe200078e0a04 */
[----:B------:R-:W-:Y:S01]  /*1190*/  IABS R27, R10 ;  /* 0x0000000a001b7213 */ /* 0x000fe20000000000 */
[----:B------:R-:W-:Y:S01]  /*11a0*/  @!P2 IMAD.IADD R23, R23, 0x1, -R0 ;  /* 0x000000011717a824 */ /* 0x000fe200078e0a00 */
[----:B------:R-:W-:Y:S01]  /*11b0*/  ISETP.GE.AND P2, PT, R16, RZ, PT ;  /* 0x000000ff1000720c */ /* 0x000fe20003f46270 */
[----:B------:R-:W-:Y:S01]  /*11c0*/  IMAD R31, R0, R4, R31 ;  /* 0x00000004001f7224 */ /* 0x000fe200078e021f */
[----:B------:R-:W-:Y:S01]  /*11d0*/  LOP3.LUT R16, R2, 0x30, RZ, 0xfc, !PT ;  /* 0x0000003002107812 */ /* 0x000fe200078efcff */
[----:B------:R-:W-:-:S03]  /*11e0*/  IMAD.HI.U32 R4, R6, R27, RZ ;  /* 0x0000001b06047227 */ /* 0x000fc600078e00ff */
[----:B------:R-:W-:Y:S01]  /*11f0*/  IABS R45, R16 ;  /* 0x00000010002d7213 */ /* 0x000fe20000000000 */
[--C-:B------:R-:W-:Y:S02]  /*1200*/  @!P4 IMAD.IADD R7, R7, 0x1, -R0.reuse ;  /* 0x000000010707c824 */ /* 0x100fe400078e0a00 */
[----:B------:R-:W-:Y:S01]  /*1210*/  @!P5 IMAD.IADD R19, R19, 0x1, -R0 ;  /* 0x000000011313d824 */ /* 0x000fe200078e0a00 */
[----:B------:R-:W-:Y:S01]  /*1220*/  ISETP.GE.AND P5, PT, R14, RZ, PT ;  /* 0x000000ff0e00720c */ /* 0x000fe20003fa6270 */
[----:B------:R-:W-:Y:S01]  /*1230*/  IMAD.MOV R4, RZ, RZ, -R4 ;  /* 0x000000ffff047224 */ /* 0x000fe200078e0a04 */
[----:B------:R-:W-:Y:S01]  /*1240*/  LOP3.LUT R14, R2, 0x40, RZ, 0xfc, !PT ;  /* 0x00000040020e7812 */ /* 0x000fe200078efcff */
[----:B------:R-:W-:Y:S01]  /*1250*/  @!P3 IMAD.IADD R5, R5, 0x1, -R0 ;  /* 0x000000010505b824 */ /* 0x000fe200078e0a00 */
[C---:B------:R-:W-:Y:S01]  /*1260*/  ISETP.GT.U32.AND P4, PT, R0.reuse, R7, PT ;  /* 0x000000070000720c */ /* 0x040fe20003f84070 */
[----:B------:R-:W-:Y:S01]  /*1270*/  IMAD.MOV.U32 R25, RZ, RZ, R23 ;  /* 0x000000ffff197224 */ /* 0x000fe200078e0017 */
[----:B------:R-:W-:Y:S01]  /*1280*/  IABS R29, R14 ;  /* 0x0000000e001d7213 */ /* 0x000fe20000000000 */
[----:B------:R-:W-:Y:S01]  /*1290*/  @!P1 IMAD.MOV R19, RZ, RZ, -R19 ;  /* 0x000000ffff139224 */ /* 0x000fe200078e0a13 */
[C---:B------:R-:W-:Y:S01]  /*12a0*/  ISETP.GT.U32.AND P1, PT, R0.reuse, R31, PT ;  /* 0x0000001f0000720c */ /* 0x040fe20003f24070 */
[----:B------:R-:W-:Y:S01]  /*12b0*/  IMAD R23, R0, R4, R27 ;  /* 0x0000000400177224 */ /* 0x000fe200078e021b */
[----:B------:R-:W-:Y:S01]  /*12c0*/  ISETP.GE.AND P3, PT, R18, RZ, PT ;  /* 0x000000ff1200720c */ /* 0x000fe20003f66270 */
[----:B------:R-:W-:-:S02]  /*12d0*/  IMAD.MOV.U32 R27, RZ, RZ, R5 ;  /* 0x000000ffff1b7224 */ /* 0x000fc400078e0005 */
[----:B------:R-:W-:Y:S02]  /*12e0*/  IMAD.MOV R8, RZ, RZ, -R8 ;  /* 0x000000ffff087224 */ /* 0x000fe400078e0a08 */
[----:B------:R-:W-:Y:S01]  /*12f0*/  @!P2 IMAD.MOV R27, RZ, RZ, -R27 ;  /* 0x000000ffff1ba224 */ /* 0x000fe200078e0a1b */
[C---:B------:R-:W-:Y:S01]  /*1300*/  ISETP.GT.U32.AND P2, PT, R0.reuse, R23, PT ;  /* 0x000000170000720c */ /* 0x040fe20003f44070 */
[----:B------:R-:W-:Y:S02]  /*1310*/  IMAD R33, R0, R8, R33 ;  /* 0x0000000800217224 */ /* 0x000fe400078e0221 */
[----:B------:R-:W-:-:S04]  /*1320*/  IMAD.HI.U32 R8, R6, R29, RZ ;  /* 0x0000001d06087227 */ /* 0x000fc800078e00ff */
[----:B------:R-:W-:Y:S02]  /*1330*/  IMAD.MOV R8, RZ, RZ, -R8 ;  /* 0x000000ffff087224 */ /* 0x000fe400078e0a08 */
[--C-:B------:R-:W-:Y:S01]  /*1340*/  @!P4 IMAD.IADD R7, R7, 0x1, -R0.reuse ;  /* 0x000000010707c824 */ /* 0x100fe200078e0a00 */
[----:B------:R-:W-:Y:S01]  /*1350*/  ISETP.GE.AND P4, PT, R10, RZ, PT ;  /* 0x000000ff0a00720c */ /* 0x000fe20003f86270 */
[--C-:B------:R-:W-:Y:S01]  /*1360*/  @!P1 IMAD.IADD R31, R31, 0x1, -R0.reuse ;  /* 0x000000011f1f9824 */ /* 0x100fe200078e0a00 */
[----:B------:R-:W-:Y:S01]  /*1370*/  LOP3.LUT R10, R2, 0x38, RZ, 0xfc, !PT ;  /* 0x00000038020a7812 */ /* 0x000fe200078efcff */
[C---:B------:R-:W-:Y:S02]  /*1380*/  IMAD R5, R0.reuse, R8, R29 ;  /* 0x0000000800057224 */ /* 0x040fe400078e021d */
[----:B------:R-:W-:Y:S01]  /*1390*/  IMAD.MOV.U32 R29, RZ, RZ, R7 ;  /* 0x000000ffff1d7224 */ /* 0x000fe200078e0007 */
[----:B------:R-:W-:Y:S01]  /*13a0*/  IABS R35, R10 ;  /* 0x0000000a00237213 */ /* 0x000fe20000000000 */
[----:B------:R-:W-:Y:S01]  /*13b0*/  @!P2 IMAD.IADD R23, R23, 0x1, -R0 ;  /* 0x000000011717a824 */ /* 0x000fe200078e0a00 */
[C---:B------:R-:W-:Y:S01]  /*13c0*/  ISETP.GT.U32.AND P1, PT, R0.reuse, R31, PT ;  /* 0x0000001f0000720c */ /* 0x040fe20003f24070 */
[----:B------:R-:W-:Y:S01]  /*13d0*/  @!P0 IMAD.MOV R29, RZ, RZ, -R29 ;  /* 0x000000ffff1d8224 */ /* 0x000fe200078e0a1d */
[----:B------:R-:W-:Y:S01]  /*13e0*/  ISETP.GT.U32.AND P0, PT, R0, R5, PT ;  /* 0x000000050000720c */ /* 0x000fe20003f04070 */
[----:B------:R-:W-:Y:S01]  /*13f0*/  @!P6 IMAD.MOV R21, RZ, RZ, -R21 ;  /* 0x000000ffff15e224 */ /* 0x000fe200078e0a15 */
[----:B------:R-:W-:Y:S01]  /*1400*/  ISETP.GE.AND P6, PT, R12, RZ, PT ;  /* 0x000000ff0c00720c */ /* 0x000fe20003fc6270 */
[----:B------:R-:W-:Y:S01]  /*1410*/  IMAD.HI.U32 R4, R6, R35, RZ ;  /* 0x0000002306047227 */ /* 0x000fe200078e00ff */
[----:B------:R-:W-:-:S02]  /*1420*/  LOP3.LUT R12, R2, 0x34, RZ, 0xfc, !PT ;  /* 0x00000034020c7812 */ /* 0x000fc400078efcff */
[C---:B------:R-:W-:Y:S01]  /*1430*/  ISETP.GT.U32.AND P2, PT, R0.reuse, R23, PT ;  /* 0x000000170000720c */ /* 0x040fe20003f44070 */
[----:B------:R-:W-:Y:S01]  /*1440*/  IMAD.MOV R4, RZ, RZ, -R4 ;  /* 0x000000ffff047224 */ /* 0x000fe200078e0a04 */
[----:B------:R-:W-:Y:S01]  /*1450*/  IABS R39, R12 ;  /* 0x0000000c00277213 */ /* 0x000fe20000000000 */
[----:B------:R-:W-:Y:S01]  /*1460*/  @!P5 IMAD.MOV R25, RZ, RZ, -R25 ;  /* 0x000000ffff19d224 */ /* 0x000fe200078e0a19 */
[----:B------:R-:W-:Y:S01]  /*1470*/  ISETP.GT.U32.AND P5, PT, R0, R33, PT ;  /* 0x000000210000720c */ /* 0x000fe20003fa4070 */
[----:B------:R-:W-:Y:S01]  /*1480*/  @!P1 IMAD.IADD R31, R31, 0x1, -R0 ;  /* 0x000000011f1f9824 */ /* 0x000fe200078e0a00 */
[----:B------:R-:W-:Y:S01]  /*1490*/  ISETP.GE.AND P1, PT, R14, RZ, PT ;  /* 0x000000ff0e00720c */ /* 0x000fe20003f26270 */
[----:B------:R-:W-:Y:S01]  /*14a0*/  IMAD R7, R0, R4, R35 ;  /* 0x0000000400077224 */ /* 0x000fe200078e0223 */
[----:B------:R-:W-:Y:S01]  /*14b0*/  LOP3.LUT R14, R2, 0x24, RZ, 0xfc, !PT ;  /* 0x00000024020e7812 */ /* 0x000fe200078efcff */
[----:B------:R-:W-:-:S03]  /*14c0*/  IMAD.HI.U32 R4, R6, R39, RZ ;  /* 0x0000002706047227 */ /* 0x000fc600078e00ff */
[----:B------:R-:W-:Y:S01]  /*14d0*/  IABS R51, R14 ;  /* 0x0000000e00337213 */ /* 0x000fe20000000000 */
[----:B------:R-:W-:Y:S02]  /*14e0*/  @!P0 IMAD.IADD R5, R5, 0x1, -R0 ;  /* 0x0000000105058824 */ /* 0x000fe400078e0a00 */
[----:B------:R-:W-:Y:S01]  /*14f0*/  @!P6 IMAD.MOV R31, RZ, RZ, -R31 ;  /* 0x000000ffff1fe224 */ /* 0x000fe200078e0a1f */
[C---:B------:R-:W-:Y:S01]  /*1500*/  ISETP.GT.U32.AND P6, PT, R0.reuse, R7, PT ;  /* 0x000000070000720c */ /* 0x040fe20003fc4070 */
[----:B------:R-:W-:Y:S01]  /*1510*/  IMAD.MOV R4, RZ, RZ, -R4 ;  /* 0x000000ffff047224 */ /* 0x000fe200078e0a04 */
[----:B------:R-:W-:Y:S01]  /*1520*/  ISETP.GT.U32.AND P0, PT, R0, R5, PT ;  /* 0x000000050000720c */ /* 0x000fe20003f04070 */
[----:B------:R-:W-:Y:S01]  /*1530*/  @!P2 IMAD.IADD R23, R23, 0x1, -R0 ;  /* 0x000000011717a824 */ /* 0x000fe200078e0a00 */
[----:B------:R-:W-:Y:S01]  /*1540*/  ISETP.GE.AND P2, PT, R16, RZ, PT ;  /* 0x000000ff1000720c */ /* 0x000fe20003f46270 */
[----:B------:R-:W-:Y:S01]  /*1550*/  IMAD R39, R0, R4, R39 ;  /* 0x0000000400277224 */ /* 0x000fe200078e0227 */
[----:B------:R-:W-:Y:S01]  /*1560*/  LOP3.LUT R4, R2, 0x2c, RZ, 0xfc, !PT ;  /* 0x0000002c02047812 */ /* 0x000fe200078efcff */
[----:B------:R-:W-:-:S02]  /*1570*/  IMAD.MOV.U32 R35, RZ, RZ, R23 ;  /* 0x000000ffff237224 */ /* 0x000fc400078e0017 */
[--C-:B------:R-:W-:Y:S02]  /*1580*/  @!P5 IMAD.IADD R33, R33, 0x1, -R0.reuse ;  /* 0x000000012121d824 */ /* 0x100fe400078e0a00 */
[----:B------:R-:W-:Y:S01]  /*1590*/  @!P4 IMAD.MOV R35, RZ, RZ, -R35 ;  /* 0x000000ffff23c224 */ /* 0x000fe200078e0a23 */
[C---:B------:R-:W-:Y:S01]  /*15a0*/  ISETP.GT.U32.AND P4, PT, R0.reuse, R39, PT ;  /* 0x000000270000720c */ /* 0x040fe20003f84070 */
[--C-:B------:R-:W-:Y:S01]  /*15b0*/  @!P6 IMAD.IADD R7, R7, 0x1, -R0.reuse ;  /* 0x000000010707e824 */ /* 0x100fe200078e0a00 */
[----:B------:R-:W-:Y:S01]  /*15c0*/  ISETP.GT.U32.AND P5, PT, R0, R33, PT ;  /* 0x000000210000720c */ /* 0x000fe20003fa4070 */
[----:B------:R-:W-:Y:S01]  /*15d0*/  @!P0 IMAD.IADD R5, R5, 0x1, -R0 ;  /* 0x0000000105058824 */ /* 0x000fe200078e0a00 */
[----:B------:R-:W-:Y:S01]  /*15e0*/  ISETP.GE.AND P0, PT, R4, RZ, PT ;  /* 0x000000ff0400720c */ /* 0x000fe20003f06270 */
[----:B------:R-:W-:Y:S01]  /*15f0*/  IMAD.HI.U32 R8, R6, R45, RZ ;  /* 0x0000002d06087227 */ /* 0x000fe200078e00ff */
[----:B------:R-:W-:Y:S02]  /*1600*/  IABS R4, R4 ;  /* 0x0000000400047213 */ /* 0x000fe40000000000 */
[----:B------:R-:W-:Y:S01]  /*1610*/  ISETP.GT.U32.AND P6, PT, R0, R7, PT ;  /* 0x000000070000720c */ /* 0x000fe20003fc4070 */
[----:B------:R-:W-:-:S02]  /*1620*/  IMAD.MOV R8, RZ, RZ, -R8 ;  /* 0x000000ffff087224 */ /* 0x000fc400078e0a08 */
[----:B------:R-:W-:Y:S02]  /*1630*/  IMAD.MOV.U32 R23, RZ, RZ, R4 ;  /* 0x000000ffff177224 */ /* 0x000fe400078e0004 */
[--C-:B------:R-:W-:Y:S02]  /*1640*/  @!P4 IMAD.IADD R39, R39, 0x1, -R0.reuse ;  /* 0x000000012727c824 */ /* 0x100fe400078e0a00 */
[----:B------:R-:W-:Y:S01]  /*1650*/  @!P5 IMAD.IADD R33, R33, 0x1, -R0 ;  /* 0x000000012121d824 */ /* 0x000fe200078e0a00 */
[----:B------:R-:W-:Y:S01]  /*1660*/  ISETP.GE.AND P5, PT, R10, RZ, PT ;  /* 0x000000ff0a00720c */ /* 0x000fe20003fa6270 */
[----:B------:R-:W-:Y:S01]  /*1670*/  IMAD R45, R0, R8, R45 ;  /* 0x00000008002d7224 */ /* 0x000fe200078e022d */
[----:B------:R-:W-:Y:S01]  /*1680*/  LOP3.LUT R8, R2, 0x28, RZ, 0xfc, !PT ;  /* 0x0000002802087812 */ /* 0x000fe200078efcff */
[----:B------:R-:W-:Y:S01]  /*1690*/  IMAD.HI.U32 R4, R6, R23, RZ ;  /* 0x0000001706047227 */ /* 0x000fe200078e00ff */
[----:B------:R-:W-:Y:S01]  /*16a0*/  ISETP.GT.U32.AND P4, PT, R0, R39, PT ;  /* 0x000000270000720c */ /* 0x000fe20003f84070 */
[----:B------:R-:W1:Y:S01]  /*16b0*/  I2F.RP R10, R75 ;  /* 0x0000004b000a7306 */ /* 0x000e620000209400 */
[----:B------:R-:W-:Y:S01]  /*16c0*/  IABS R43, R8 ;  /* 0x00000008002b7213 */ /* 0x000fe20000000000 */
[----:B------:R-:W-:-:S02]  /*16d0*/  IMAD.MOV R4, RZ, RZ, -R4 ;  /* 0x000000ffff047224 */ /* 0x000fc400078e0a04 */
[----:B------:R-:W-:Y:S01]  /*16e0*/  @!P6 IMAD.IADD R7, R7, 0x1, -R0 ;  /* 0x000000010707e824 */ /* 0x000fe200078e0a00 */
[----:B------:R-:W-:Y:S01]  /*16f0*/  ISETP.GT.U32.AND P6, PT, R0, R45, PT ;  /* 0x0000002d0000720c */ /* 0x000fe20003fc4070 */
[----:B------:R-:W-:Y:S01]  /*1700*/  @!P3 IMAD.MOV R33, RZ, RZ, -R33 ;  /* 0x000000ffff21b224 */ /* 0x000fe200078e0a21 */
[----:B------:R-:W-:Y:S01]  /*1710*/  ISETP.GE.AND P3, PT, R12, RZ, PT ;  /* 0x000000ff0c00720c */ /* 0x000fe20003f66270 */
[----:B------:R-:W-:Y:S02]  /*1720*/  IMAD R23, R0, R4, R23 ;  /* 0x0000000400177224 */ /* 0x000fe400078e0217 */
[----:B------:R-:W-:Y:S02]  /*1730*/  IMAD.MOV.U32 R37, RZ, RZ, R5 ;  /* 0x000000ffff257224 */ /* 0x000fe400078e0005 */
[----:B------:R-:W-:-:S04]  /*1740*/  IMAD.HI.U32 R4, R6, R43, RZ ;  /* 0x0000002b06047227 */ /* 0x000fc800078e00ff */
[----:B------:R-:W-:Y:S01]  /*1750*/  IMAD.MOV.U32 R41, RZ, RZ, R7 ;  /* 0x000000ffff297224 */ /* 0x000fe200078e0007 */
[----:B-1----:R-:W1:Y:S01]  /*1760*/  MUFU.RCP R12, R10 ;  /* 0x0000000a000c7308 */ /* 0x002e620000001000 */
[----:B------:R-:W-:-:S04]  /*1770*/  IMAD.HI.U32 R5, R6, R51, RZ ;  /* 0x0000003306057227 */ /* 0x000fc800078e00ff */
[----:B------:R-:W-:Y:S02]  /*1780*/  IMAD.MOV R4, RZ, RZ, -R4 ;  /* 0x000000ffff047224 */ /* 0x000fe400078e0a04 */
[----:B------:R-:W-:Y:S01]  /*1790*/  @!P5 IMAD.MOV R41, RZ, RZ, -R41 ;  /* 0x000000ffff29d224 */ /* 0x000fe200078e0a29 */
[C---:B------:R-:W-:Y:S01]  /*17a0*/  ISETP.GT.U32.AND P5, PT, R0.reuse, R23, PT ;  /* 0x000000170000720c */ /* 0x040fe20003fa4070 */
[----:B------:R-:W-:Y:S02]  /*17b0*/  IMAD.MOV R5, RZ, RZ, -R5 ;  /* 0x000000ffff057224 */ /* 0x000fe400078e0a05 */
[--C-:B------:R-:W-:Y:S02]  /*17c0*/  @!P4 IMAD.IADD R39, R39, 0x1, -R0.reuse ;  /* 0x000000012727c824 */ /* 0x100fe400078e0a00 */
[----:B------:R-:W-:Y:S01]  /*17d0*/  IMAD R7, R0, R4, R43 ;  /* 0x0000000400077224 */ /* 0x000fe200078e022b */
[----:B------:R-:W-:Y:S01]  /*17e0*/  LOP3.LUT R4, R2, 0x20, RZ, 0xfc, !PT ;  /* 0x0000002002047812 */ /* 0x000fe200078efcff */
[----:B------:R-:W-:Y:S01]  /*17f0*/  IMAD R51, R0, R5, R51 ;  /* 0x0000000500337224 */ /* 0x000fe200078e0233 */
[----:B-1----:R-:W-:Y:S01]  /*1800*/  IADD3 R12, R12, 0xffffffe, RZ ;  /* 0x0ffffffe0c0c7810 */ /* 0x002fe20007ffe0ff */
[----:B------:R-:W-:Y:S01]  /*1810*/  IMAD.MOV.U32 R43, RZ, RZ, R39 ;  /* 0x000000ffff2b7224 */ /* 0x000fe200078e0027 */
[----:B------:R-:W-:Y:S01]  /*1820*/  IABS R47, R4 ;  /* 0x00000004002f7213 */ /* 0x000fe20000000000 */
[--C-:B------:R-:W-:Y:S01]  /*1830*/  @!P6 IMAD.IADD R45, R45, 0x1, -R0.reuse ;  /* 0x000000012d2de824 */ /* 0x100fe200078e0a00 */
[C---:B------:R-:W-:Y:S01]  /*1840*/  ISETP.GT.U32.AND P4, PT, R0.reuse, R7, PT ;  /* 0x000000070000720c */ /* 0x040fe20003f84070 */
[----:B------:R-:W-:Y:S01]  /*1850*/  @!P3 IMAD.MOV R43, RZ, RZ, -R43 ;  /* 0x000000ffff2bb224 */ /* 0x000fe200078e0a2b */
[C---:B------:R-:W-:Y:S01]  /*1860*/  ISETP.GT.U32.AND P3, PT, R0.reuse, R51, PT ;  /* 0x000000330000720c */ /* 0x040fe20003f64070 */
[----:B------:R-:W-:Y:S01]  /*1870*/  @!P5 IMAD.IADD R23, R23, 0x1, -R0 ;  /* 0x000000011717d824 */ /* 0x000fe200078e0a00 */
[----:B------:R-:W-:Y:S01]  /*1880*/  ISETP.GT.U32.AND P6, PT, R0, R45, PT ;  /* 0x0000002d0000720c */ /* 0x000fe20003fc4070 */
[----:B------:R-:W-:Y:S01]  /*1890*/  @!P1 IMAD.MOV R37, RZ, RZ, -R37 ;  /* 0x000000ffff259224 */ /* 0x000fe200078e0a25 */
[----:B------:R-:W-:Y:S01]  /*18a0*/  ISETP.GE.AND P1, PT, R8, RZ, PT ;  /* 0x000000ff0800720c */ /* 0x000fe20003f26270 */
[----:B------:R-:W-:Y:S01]  /*18b0*/  IMAD.HI.U32 R5, R6, R47, RZ ;  /* 0x0000002f06057227 */ /* 0x000fe200078e00ff */
[----:B------:R-:W-:-:S02]  /*18c0*/  ISETP.GT.U32.AND P5, PT, R0, R23, PT ;  /* 0x000000170000720c */ /* 0x000fc40003fa4070 */
[----:B------:R-:W-:Y:S01]  /*18d0*/  LOP3.LUT R8, R2, 0x18, RZ, 0xfc, !PT ;  /* 0x0000001802087812 */ /* 0x000fe200078efcff */
[----:B------:R-:W-:Y:S02]  /*18e0*/  IMAD.MOV R5, RZ, RZ, -R5 ;  /* 0x000000ffff057224 */ /* 0x000fe400078e0a05 */
[--C-:B------:R-:W-:Y:S01]  /*18f0*/  @!P4 IMAD.IADD R7, R7, 0x1, -R0.reuse ;  /* 0x000000010707c824 */ /* 0x100fe200078e0a00 */
[----:B------:R-:W-:Y:S01]  /*1900*/  IABS R55, R8 ;  /* 0x0000000800377213 */ /* 0x000fe20000000000 */
[--C-:B------:R-:W-:Y:S02]  /*1910*/  @!P3 IMAD.IADD R51, R51, 0x1, -R0.reuse ;  /* 0x000000013333b824 */ /* 0x100fe400078e0a00 */
[----:B------:R-:W-:Y:S01]  /*1920*/  @!P6 IMAD.IADD R45, R45, 0x1, -R0 ;  /* 0x000000012d2de824 */ /* 0x000fe200078e0a00 */
[----:B------:R-:W-:Y:S01]  /*1930*/  ISETP.GE.AND P6, PT, R14, RZ, PT ;  /* 0x000000ff0e00720c */ /* 0x000fe20003fc6270 */
[----:B------:R-:W-:Y:S01]  /*1940*/  IMAD.HI.U32 R10, R6, R55, RZ ;  /* 0x00000037060a7227 */ /* 0x000fe200078e00ff */
[----:B------:R-:W-:-:S02]  /*1950*/  ISETP.GT.U32.AND P3, PT, R0, R51, PT ;  /* 0x000000330000720c */ /* 0x000fc40003f64070 */
[----:B------:R-:W-:Y:S01]  /*1960*/  ISETP.GT.U32.AND P4, PT, R0, R7, PT ;  /* 0x000000070000720c */ /* 0x000fe20003f84070 */
[----:B------:R-:W-:Y:S01]  /*1970*/  @!P5 IMAD.IADD R23, R23, 0x1, -R0 ;  /* 0x000000011717d824 */ /* 0x000fe200078e0a00 */
[----:B------:R-:W-:Y:S01]  /*1980*/  ISETP.GE.AND P5, PT, R8, RZ, PT ;  /* 0x000000ff0800720c */ /* 0x000fe20003fa6270 */
[----:B------:R-:W-:Y:S01]  /*1990*/  IMAD R39, R0, R5, R47 ;  /* 0x0000000500277224 */ /* 0x000fe200078e022f */
[----:B------:R-:W-:Y:S01]  /*19a0*/  LOP3.LUT R8, R2, 0x10, RZ, 0xfc, !PT ;  /* 0x0000001002087812 */ /* 0x000fe200078efcff */
[----:B------:R-:W-:Y:S01]  /*19b0*/  IMAD.MOV.U32 R47, RZ, RZ, R23 ;  /* 0x000000ffff2f7224 */ /* 0x000fe200078e0017 */
[----:B------:R-:W1:Y:S01]  /*19c0*/  F2I.FTZ.U32.TRUNC.NTZ R5, R12 ;  /* 0x0000000c00057305 */ /* 0x000e62000021f000 */
[----:B------:R-:W-:Y:S01]  /*19d0*/  IMAD.MOV R10, RZ, RZ, -R10 ;  /* 0x000000ffff0a7224 */ /* 0x000fe200078e0a0a */
[----:B------:R-:W-:Y:S01]  /*19e0*/  IABS R61, R8 ;  /* 0x00000008003d7213 */ /* 0x000fe20000000000 */
[----:B------:R-:W-:Y:S01]  /*19f0*/  @!P0 IMAD.MOV R47, RZ, RZ, -R47 ;  /* 0x000000ffff2f8224 */ /* 0x000fe200078e0a2f */
[C---:B------:R-:W-:Y:S01]  /*1a00*/  ISETP.GT.U32.AND P0, PT, R0.reuse, R39, PT ;  /* 0x000000270000720c */ /* 0x040fe20003f04070 */
[----:B------:R-:W-:Y:S01]  /*1a10*/  IMAD R55, R0, R10, R55 ;  /* 0x0000000a00377224 */ /* 0x000fe200078e0237 */
[----:B------:R-:W-:Y:S01]  /*1a20*/  LOP3.LUT R10, R2, 0xc, RZ, 0xfc, !PT ;  /* 0x0000000c020a7812 */ /* 0x000fe200078efcff */
[----:B------:R-:W-:-:S02]  /*1a30*/  @!P3 IMAD.IADD R51, R51, 0x1, -R0 ;  /* 0x000000013333b824 */ /* 0x000fc400078e0a00 */
[----:B------:R-:W-:Y:S01]  /*1a40*/  @!P2 IMAD.MOV R45, RZ, RZ, -R45 ;  /* 0x000000ffff2da224 */ /* 0x000fe200078e0a2d */
[----:B------:R-:W-:Y:S01]  /*1a50*/  ISETP.GE.AND P2, PT, R4, RZ, PT ;  /* 0x000000ff0400720c */ /* 0x000fe20003f46270 */
[----:B------:R-:W-:Y:S01]  /*1a60*/  @!P6 IMAD.MOV R51, RZ, RZ, -R51 ;  /* 0x000000ffff33e224 */ /* 0x000fe200078e0a33 */
[----:B------:R-:W-:Y:S01]  /*1a70*/  ISETP.GT.U32.AND P6, PT, R0, R55, PT ;  /* 0x000000370000720c */ /* 0x000fe20003fc4070 */
[--C-:B------:R-:W-:Y:S01]  /*1a80*/  @!P4 IMAD.IADD R7, R7, 0x1, -R0.reuse ;  /* 0x000000010707c824 */ /* 0x100fe200078e0a00 */
[----:B------:R-:W-:Y:S02]  /*1a90*/  LOP3.LUT R4, R2, 0x14, RZ, 0xfc, !PT ;  /* 0x0000001402047812 */ /* 0x000fe400078efcff */
[----:B------:R-:W-:Y:S01]  /*1aa0*/  ISETP.GE.AND P3, PT, R10, RZ, PT ;  /* 0x000000ff0a00720c */ /* 0x000fe20003f66270 */
[----:B------:R-:W-:Y:S01]  /*1ab0*/  @!P0 IMAD.IADD R39, R39, 0x1, -R0 ;  /* 0x0000000127278824 */ /* 0x000fe200078e0a00 */
[----:B------:R-:W-:Y:S01]  /*1ac0*/  IABS R59, R4 ;  /* 0x00000004003b7213 */ /* 0x000fe20000000000 */
[----:B------:R-:W-:Y:S01]  /*1ad0*/  IMAD.MOV.U32 R49, RZ, RZ, R7 ;  /* 0x000000ffff317224 */ /* 0x000fe200078e0007 */
[----:B------:R-:W-:Y:S01]  /*1ae0*/  IABS R63, R10 ;  /* 0x0000000a003f7213 */ /* 0x000fe20000000000 */
[----:B-1----:R-:W-:Y:S01]  /*1af0*/  IMAD.MOV R10, RZ, RZ, -R5 ;  /* 0x000000ffff0a7224 */ /* 0x002fe200078e0a05 */
[----:B------:R-:W-:Y:S01]  /*1b00*/  ISETP.GT.U32.AND P0, PT, R0, R39, PT ;  /* 0x000000270000720c */ /* 0x000fe20003f04070 */
[----:B------:R-:W-:Y:S01]  /*1b10*/  IMAD.HI.U32 R7, R6, R59, RZ ;  /* 0x0000003b06077227 */ /* 0x000fe200078e00ff */
[----:B------:R-:W-:-:S03]  /*1b20*/  ISETP.GE.AND P4, PT, R4, RZ, PT ;  /* 0x000000ff0400720c */ /* 0x000fc60003f86270 */
[--C-:B------:R-:W-:Y:S02]  /*1b30*/  @!P6 IMAD.IADD R55, R55, 0x1, -R0.reuse ;  /* 0x000000013737e824 */ /* 0x100fe400078e0a00 */
[----:B------:R-:W-:Y:S02]  /*1b40*/  IMAD R23, R10, R75, RZ ;  /* 0x0000004b0a177224 */ /* 0x000fe400078e02ff */
[----:B------:R-:W-:Y:S01]  /*1b50*/  IMAD.MOV R10, RZ, RZ, -R7 ;  /* 0x000000ffff0a7224 */ /* 0x000fe200078e0a07 */
[----:B------:R-:W-:Y:S01]  /*1b60*/  ISETP.GT.U32.AND P6, PT, R0, R55, PT ;  /* 0x000000370000720c */ /* 0x000fe20003fc4070 */
[----:B------:R-:W-:Y:S01]  /*1b70*/  @!P1 IMAD.MOV R49, RZ, RZ, -R49 ;  /* 0x000000ffff319224 */ /* 0x000fe200078e0a31 */
[----:B------:R-:W-:Y:S01]  /*1b80*/  ISETP.GE.AND P1, PT, R8, RZ, PT ;  /* 0x000000ff0800720c */ /* 0x000fe20003f26270 */
[----:B------:R-:W-:Y:S02]  /*1b90*/  IMAD R59, R0, R10, R59 ;  /* 0x0000000a003b7224 */ /* 0x000fe400078e023b */
[----:B------:R-:W-:-:S02]  /*1ba0*/  @!P0 IMAD.IADD R39, R39, 0x1, -R0 ;  /* 0x0000000127278824 */ /* 0x000fc400078e0a00 */
[----:B------:R-:W-:Y:S01]  /*1bb0*/  IMAD.HI.U32 R8, R6, R61, RZ ;  /* 0x0000003d06087227 */ /* 0x000fe200078e00ff */
[----:B------:R-:W-:-:S03]  /*1bc0*/  ISETP.GT.U32.AND P0, PT, R0, R59, PT ;  /* 0x0000003b0000720c */ /* 0x000fc60003f04070 */
[----:B------:R-:W-:Y:S02]  /*1bd0*/  IMAD.MOV R8, RZ, RZ, -R8 ;  /* 0x000000ffff087224 */ /* 0x000fe400078e0a08 */
[--C-:B------:R-:W-:Y:S02]  /*1be0*/  @!P6 IMAD.IADD R55, R55, 0x1, -R0.reuse ;  /* 0x000000013737e824 */ /* 0x100fe400078e0a00 */
[----:B------:R-:W-:Y:S01]  /*1bf0*/  IMAD R61, R0, R8, R61 ;  /* 0x00000008003d7224 */ /* 0x000fe200078e023d */
[----:B------:R-:W-:Y:S01]  /*1c00*/  LEA.HI R8, R26, R3, RZ, 0x1b ;  /* 0x000000031a087211 */ /* 0x000fe200078fd8ff */
[----:B------:R-:W-:Y:S02]  /*1c10*/  IMAD.MOV.U32 R57, RZ, RZ, R55 ;  /* 0x000000ffff397224 */ /* 0x000fe400078e0037 */
[----:B------:R-:W-:Y:S01]  /*1c20*/  IMAD.MOV.U32 R4, RZ, RZ, RZ ;  /* 0x000000ffff047224 */ /* 0x000fe200078e00ff */
[----:B------:R-:W-:Y:S01]  /*1c30*/  IADD3 R18, R8, 0x3c, RZ ;  /* 0x0000003c08127810 */ /* 0x000fe20007ffe0ff */
[----:B------:R-:W-:Y:S01]  /*1c40*/  @!P5 IMAD.MOV R57, RZ, RZ, -R57 ;  /* 0x000000ffff39d224 */ /* 0x000fe200078e0a39 */
[----:B------:R-:W-:Y:S01]  /*1c50*/  ISETP.GT.U32.AND P5, PT, R0, R61, PT ;  /* 0x0000003d0000720c */ /* 0x000fe20003fa4070 */
[----:B------:R-:W-:-:S02]  /*1c60*/  @!P0 IMAD.IADD R59, R59, 0x1, -R0 ;  /* 0x000000013b3b8824 */ /* 0x000fc400078e0a00 */
[----:B------:R-:W-:-:S03]  /*1c70*/  IMAD.HI.U32 R7, R6, R63, RZ ;  /* 0x0000003f06077227 */ /* 0x000fc600078e00ff */
[----:B------:R-:W-:Y:S01]  /*1c80*/  ISETP.GT.U32.AND P0, PT, R0, R59, PT ;  /* 0x0000003b0000720c */ /* 0x000fe20003f04070 */
[----:B------:R-:W-:Y:S01]  /*1c90*/  IMAD.HI.U32 R12, R5, R23, R4 ;  /* 0x00000017050c7227 */ /* 0x000fe200078e0004 */
[C---:B------:R-:W-:Y:S02]  /*1ca0*/  IADD3 R4, R8.reuse, 0x7c, RZ ;  /* 0x0000007c08047810 */ /* 0x040fe40007ffe0ff */
[----:B------:R-:W-:Y:S01]  /*1cb0*/  IADD3 R5, R8, 0x5c, RZ ;  /* 0x0000005c08057810 */ /* 0x000fe20007ffe0ff */
[----:B------:R-:W-:Y:S01]  /*1cc0*/  IMAD.MOV.U32 R53, RZ, RZ, R39 ;  /* 0x000000ffff357224 */ /* 0x000fe200078e0027 */
[----:B------:R-:W-:Y:S01]  /*1cd0*/  IABS R23, R4 ;  /* 0x0000000400177213 */ /* 0x000fe20000000000 */
[----:B------:R-:W-:Y:S01]  /*1ce0*/  IMAD.MOV R7, RZ, RZ, -R7 ;  /* 0x000000ffff077224 */ /* 0x000fe200078e0a07 */
[----:B------:R-:W-:Y:S01]  /*1cf0*/  IABS R39, R5 ;  /* 0x0000000500277213 */ /* 0x000fe20000000000 */
[----:B------:R-:W-:Y:S01]  /*1d00*/  @!P2 IMAD.MOV R53, RZ, RZ, -R53 ;  /* 0x000000ffff35a224 */ /* 0x000fe200078e0a35 */
[----:B------:R-:W-:Y:S01]  /*1d10*/  ISETP.GE.AND P2, PT, R4, RZ, PT ;  /* 0x000000ff0400720c */ /* 0x000fe20003f46270 */
[--C-:B------:R-:W-:Y:S01]  /*1d20*/  @!P5 IMAD.IADD R61, R61, 0x1, -R0.reuse ;  /* 0x000000013d3dd824 */ /* 0x100fe200078e0a00 */
[----:B------:R-:W-:Y:S01]  /*1d30*/  IABS R4, R18 ;  /* 0x0000001200047213 */ /* 0x000fe20000000000 */
[C---:B------:R-:W-:Y:S01]  /*1d40*/  IMAD R63, R0.reuse, R7, R63 ;  /* 0x00000007003f7224 */ /* 0x040fe200078e023f */
[----:B------:R-:W-:Y:S01]  /*1d50*/  ISETP.GE.AND P6, PT, R5, RZ, PT ;  /* 0x000000ff0500720c */ /* 0x000fe20003fc6270 */
[----:B------:R-:W-:Y:S01]  /*1d60*/  @!P0 IMAD.IADD R59, R59, 0x1, -R0 ;  /* 0x000000013b3b8824 */ /* 0x000fe200078e0a00 */
[C---:B------:R-:W-:Y:S01]  /*1d70*/  ISETP.GT.U32.AND P5, PT, R0.reuse, R61, PT ;  /* 0x0000003d0000720c */ /* 0x040fe20003fa4070 */
[----:B------:R-:W-:Y:S01]  /*1d80*/  IMAD.MOV.U32 R55, RZ, RZ, R4 ;  /* 0x000000ffff377224 */ /* 0x000fe200078e0004 */
[----:B------:R-:W-:Y:S01]  /*1d90*/  ISETP.GT.U32.AND P0, PT, R0, R63, PT ;  /* 0x0000003f0000720c */ /* 0x000fe20003f04070 */
[----:B------:R-:W-:Y:S01]  /*1da0*/  IMAD.HI.U32 R4, R6, R23, RZ ;  /* 0x0000001706047227 */ /* 0x000fe200078e00ff */
[----:B------:R-:W-:-:S03]  /*1db0*/  IADD3 R8, R8, 0x1c, RZ ;  /* 0x0000001c08087810 */ /* 0x000fc60007ffe0ff */
[----:B------:R-:W-:Y:S01]  /*1dc0*/  IMAD.HI.U32 R10, R6, R67, RZ ;  /* 0x00000043060a7227 */ /* 0x000fe200078e00ff */
[----:B------:R-:W-:-:S03]  /*1dd0*/  IABS R65, R8 ;  /* 0x0000000800417213 */ /* 0x000fc60000000000 */
[----:B------:R-:W-:-:S04]  /*1de0*/  IMAD.HI.U32 R5, R6, R39, RZ ;  /* 0x0000002706057227 */ /* 0x000fc800078e00ff */
[----:B------:R-:W-:Y:S02]  /*1df0*/  IMAD.MOV R4, RZ, RZ, -R4 ;  /* 0x000000ffff047224 */ /* 0x000fe400078e0a04 */
[----:B------:R-:W-:Y:S02]  /*1e00*/  IMAD.MOV R16, RZ, RZ, -R10 ;  /* 0x000000ffff107224 */ /* 0x000fe400078e0a0a */
[----:B------:R-:W-:Y:S02]  /*1e10*/  IMAD.MOV R10, RZ, RZ, -R5 ;  /* 0x000000ffff0a7224 */ /* 0x000fe400078e0a05 */
[C---:B------:R-:W-:Y:S02]  /*1e20*/  IMAD R5, R0.reuse, R4, R23 ;  /* 0x0000000400057224 */ /* 0x040fe400078e0217 */
[C---:B------:R-:W-:Y:S01]  /*1e30*/  IMAD R23, R0.reuse, R10, R39 ;  /* 0x0000000a00177224 */ /* 0x040fe200078e0227 */
[----:B------:R-:W-:Y:S01]  /*1e40*/  IABS R10, R32 ;  /* 0x00000020000a7213 */ /* 0x000fe20000000000 */
[----:B------:R-:W-:Y:S01]  /*1e50*/  @!P5 IMAD.IADD R61, R61, 0x1, -R0 ;  /* 0x000000013d3dd824 */ /* 0x000fe200078e0a00 */
[----:B------:R-:W-:Y:S01]  /*1e60*/  ISETP.GT.U32.AND P5, PT, R0, R5, PT ;  /* 0x000000050000720c */ /* 0x000fe20003fa4070 */
[----:B------:R-:W-:-:S04]  /*1e70*/  IMAD.HI.U32 R7, R6, R55, RZ ;  /* 0x0000003706077227 */ /* 0x000fc800078e00ff */
[----:B------:R-:W-:Y:S02]  /*1e80*/  @!P0 IMAD.IADD R63, R63, 0x1, -R0 ;  /* 0x000000013f3f8824 */ /* 0x000fe400078e0a00 */
[----:B------:R-:W-:Y:S01]  /*1e90*/  @!P1 IMAD.MOV R61, RZ, RZ, -R61 ;  /* 0x000000ffff3d9224 */ /* 0x000fe200078e0a3d */
[C---:B------:R-:W-:Y:S01]  /*1ea0*/  ISETP.GT.U32.AND P1, PT, R0.reuse, R23, PT ;  /* 0x000000170000720c */ /* 0x040fe20003f24070 */
[----:B------:R-:W-:Y:S01]  /*1eb0*/  IMAD.MOV R14, RZ, RZ, -R7 ;  /* 0x000000ffff0e7224 */ /* 0x000fe200078e0a07 */
[----:B------:R-:W-:Y:S01]  /*1ec0*/  ISETP.GT.U32.AND P0, PT, R0, R63, PT ;  /* 0x0000003f0000720c */ /* 0x000fe20003f04070 */
[----:B------:R-:W-:-:S04]  /*1ed0*/  IMAD.HI.U32 R4, R6, R65, RZ ;  /* 0x0000004106047227 */ /* 0x000fc800078e00ff */
[----:B------:R-:W-:Y:S01]  /*1ee0*/  IMAD R39, R0, R14, R55 ;  /* 0x0000000e00277224 */ /* 0x000fe200078e0237 */
[----:B------:R-:W-:Y:S01]  /*1ef0*/  LOP3.LUT R14, R2, 0x4, RZ, 0xfc, !PT ;  /* 0x00000004020e7812 */ /* 0x000fe200078efcff */
[----:B------:R-:W-:Y:S01]  /*1f00*/  IMAD R7, R0, R16, R67 ;  /* 0x0000001000077224 */ /* 0x000fe200078e0243 */
[----:B------:R-:W-:Y:S01]  /*1f10*/  LOP3.LUT R16, R26, 0x1f, RZ, 0xc0, !PT ;  /* 0x0000001f1a107812 */ /* 0x000fe200078ec0ff */
[----:B------:R-:W-:Y:S01]  /*1f20*/  IMAD.MOV R4, RZ, RZ, -R4 ;  /* 0x000000ffff047224 */ /* 0x000fe200078e0a04 */
[----:B------:R-:W-:Y:S01]  /*1f30*/  IABS R67, R14 ;  /* 0x0000000e00437213 */ /* 0x000fe20000000000 */
[--C-:B------:R-:W-:Y:S02]  /*1f40*/  @!P5 IMAD.IADD R5, R5, 0x1, -R0.reuse ;  /* 0x000000010505d824 */ /* 0x100fe400078e0a00 */
[C---:B------:R-:W-:Y:S02]  /*1f50*/  IMAD R55, R0.reuse, R4, R65 ;  /* 0x0000000400377224 */ /* 0x040fe400078e0241 */
[--C-:B------:R-:W-:Y:S01]  /*1f60*/  @!P1 IMAD.IADD R23, R23, 0x1, -R0.reuse ;  /* 0x0000000117179824 */ /* 0x100fe200078e0a00 */
[C---:B------:R-:W-:Y:S01]  /*1f70*/  ISETP.GT.U32.AND P1, PT, R0.reuse, R5, PT ;  /* 0x000000050000720c */ /* 0x040fe20003f24070 */
[----:B------:R-:W-:Y:S01]  /*1f80*/  @!P0 IMAD.IADD R63, R63, 0x1, -R0 ;  /* 0x000000013f3f8824 */ /* 0x000fe200078e0a00 */
[----:B------:R-:W-:Y:S01]  /*1f90*/  ISETP.GT.U32.AND P0, PT, R0, R39, PT ;  /* 0x000000270000720c */ /* 0x000fe20003f04070 */
[----:B------:R-:W-:Y:S01]  /*1fa0*/  IMAD.HI.U32 R4, R6, R67, RZ ;  /* 0x0000004306047227 */ /* 0x000fe200078e00ff */
[----:B------:R-:W-:-:S03]  /*1fb0*/  ISETP.GT.U32.AND P5, PT, R0, R55, PT ;  /* 0x000000370000720c */ /* 0x000fc60003fa4070 */
[----:B------:R-:W-:-:S04]  /*1fc0*/  IMAD.HI.U32 R6, R6, R69, RZ ;  /* 0x0000004506067227 */ /* 0x000fc800078e00ff */
[----:B------:R-:W-:Y:S02]  /*1fd0*/  IMAD.MOV R6, RZ, RZ, -R6 ;  /* 0x000000ffff067224 */ /* 0x000fe400078e0a06 */
[--C-:B------:R-:W-:Y:S02]  /*1fe0*/  @!P1 IMAD.IADD R5, R5, 0x1, -R0.reuse ;  /* 0x0000000105059824 */ /* 0x100fe400078e0a00 */
[C---:B------:R-:W-:Y:S02]  /*1ff0*/  IMAD R69, R0.reuse, R6, R69 ;  /* 0x0000000600457224 */ /* 0x040fe400078e0245 */
[--C-:B------:R-:W-:Y:S01]  /*2000*/  @!P0 IMAD.IADD R39, R39, 0x1, -R0.reuse ;  /* 0x0000000127278824 */ /* 0x100fe200078e0a00 */
[C---:B------:R-:W-:Y:S01]  /*2010*/  ISETP.GT.U32.AND P0, PT, R0.reuse, R23, PT ;  /* 0x000000170000720c */ /* 0x040fe20003f04070 */
[----:B------:R-:W-:Y:S01]  /*2020*/  @!P4 IMAD.MOV R59, RZ, RZ, -R59 ;  /* 0x000000ffff3bc224 */ /* 0x000fe200078e0a3b */
[C---:B------:R-:W-:Y:S01]  /*2030*/  ISETP.GT.U32.AND P1, PT, R0.reuse, R69, PT ;  /* 0x000000450000720c */ /* 0x040fe20003f24070 */
[----:B------:R-:W-:Y:S01]  /*2040*/  @!P3 IMAD.MOV R63, RZ, RZ, -R63 ;  /* 0x000000ffff3fb224 */ /* 0x000fe200078e0a3f */
[C---:B------:R-:W-:Y:S01]  /*2050*/  ISETP.GT.U32.AND P4, PT, R0.reuse, R7, PT ;  /* 0x000000070000720c */ /* 0x040fe20003f84070 */
[----:B------:R-:W-:Y:S01]  /*2060*/  @!P5 IMAD.IADD R55, R55, 0x1, -R0 ;  /* 0x000000013737d824 */ /* 0x000fe200078e0a00 */
[----:B------:R-:W-:Y:S01]  /*2070*/  ISETP.GT.U32.AND P3, PT, R0, R39, PT ;  /* 0x000000270000720c */ /* 0x000fe20003f64070 */
[----:B------:R-:W-:-:S02]  /*2080*/  IMAD.MOV R4, RZ, RZ, -R4 ;  /* 0x000000ffff047224 */ /* 0x000fc400078e0a04 */
[----:B------:R-:W-:Y:S01]  /*2090*/  IMAD.HI.U32 R12, R12, R10, RZ ;  /* 0x0000000a0c0c7227 */ /* 0x000fe200078e00ff */
[----:B------:R-:W-:-:S03]  /*20a0*/  ISETP.GT.U32.AND P5, PT, R0, R55, PT ;  /* 0x000000370000720c */ /* 0x000fc60003fa4070 */
[C---:B------:R-:W-:Y:S02]  /*20b0*/  IMAD R67, R0.reuse, R4, R67 ;  /* 0x0000000400437224 */ /* 0x040fe400078e0243 */
[--C-:B------:R-:W-:Y:S02]  /*20c0*/  @!P1 IMAD.IADD R69, R69, 0x1, -R0.reuse ;  /* 0x0000000145459824 */ /* 0x100fe400078e0a00 */
[----:B------:R-:W-:Y:S02]  /*20d0*/  @!P4 IMAD.IADD R7, R7, 0x1, -R0 ;  /* 0x000000010707c824 */ /* 0x000fe400078e0a00 */
[----:B------:R-:W-:Y:S01]  /*20e0*/  IMAD.MOV R12, RZ, RZ, -R12 ;  /* 0x000000ffff0c7224 */ /* 0x000fe200078e0a0c */
[C---:B------:R-:W-:Y:S01]  /*20f0*/  ISETP.GT.U32.AND P1, PT, R0.reuse, R69, PT ;  /* 0x000000450000720c */ /* 0x040fe20003f24070 */
[----:B------:R-:W-:Y:S01]  /*2100*/  @!P3 IMAD.IADD R39, R39, 0x1, -R0 ;  /* 0x000000012727b824 */ /* 0x000fe200078e0a00 */
[C---:B------:R-:W-:Y:S01]  /*2110*/  ISETP.GT.U32.AND P3, PT, R0.reuse, R67, PT ;  /* 0x000000430000720c */ /* 0x040fe20003f64070 */
[----:B------:R-:W-:Y:S01]  /*2120*/  IMAD R4, R75, R12, R10 ;  /* 0x0000000c4b047224 */ /* 0x000fe200078e020a */
[----:B------:R-:W-:Y:S01]  /*2130*/  ISETP.GT.U32.AND P4, PT, R0, R7, PT ;  /* 0x000000070000720c */ /* 0x000fe20003f84070 */
[--C-:B------:R-:W-:Y:S01]  /*2140*/  @!P5 IMAD.IADD R55, R55, 0x1, -R0.reuse ;  /* 0x000000013737d824 */ /* 0x100fe200078e0a00 */
[C---:B------:R-:W-:Y:S01]  /*2150*/  LOP3.LUT R10, R26.reuse, 0x40, RZ, 0xc0, !PT ;  /* 0x000000401a0a7812 */ /* 0x040fe200078ec0ff */
[--C-:B------:R-:W-:Y:S01]  /*2160*/  @!P0 IMAD.IADD R23, R23, 0x1, -R0.reuse ;  /* 0x0000000117178824 */ /* 0x100fe200078e0a00 */
[----:B------:R-:W-:Y:S01]  /*2170*/  ISETP.GT.U32.AND P5, PT, R75, R4, PT ;  /* 0x000000044b00720c */ /* 0x000fe20003fa4070 */
[----:B------:R-:W-:Y:S01]  /*2180*/  IMAD.SHL.U32 R6, R26, 0x2, RZ ;  /* 0x000000021a067824 */ /* 0x000fe200078e00ff */
[----:B------:R-:W-:Y:S01]  /*2190*/  ISETP.GE.AND P0, PT, R18, RZ, PT ;  /* 0x000000ff1200720c */ /* 0x000fe20003f06270 */
[----:B------:R-:W-:Y:S01]  /*21a0*/  @!P2 IMAD.MOV R5, RZ, RZ, -R5 ;  /* 0x000000ffff05a224 */ /* 0x000fe200078e0a05 */
[----:B------:R-:W-:Y:S01]  /*21b0*/  ISETP.NE.AND P2, PT, RZ, c[0x0][0x17c], PT ;  /* 0x00005f00ff007a0c */ /* 0x000fe20003f45270 */
[--C-:B------:R-:W-:Y:S01]  /*21c0*/  @!P1 IMAD.IADD R69, R69, 0x1, -R0.reuse ;  /* 0x0000000145459824 */ /* 0x100fe200078e0a00 */
[----:B------:R-:W-:Y:S01]  /*21d0*/  ISETP.GE.AND P1, PT, R2, RZ, PT ;  /* 0x000000ff0200720c */ /* 0x000fe20003f26270 */
[--C-:B------:R-:W-:Y:S01]  /*21e0*/  @!P3 IMAD.IADD R67, R67, 0x1, -R0.reuse ;  /* 0x000000014343b824 */ /* 0x100fe200078e0a00 */
[----:B------:R-:W-:Y:S01]  /*21f0*/  LOP3.LUT R71, R6, 0x10, RZ, 0xc0, !PT ;  /* 0x0000001006477812 */ /* 0x000fe200078ec0ff */
[----:B------:R-:W-:Y:S01]  /*2200*/  @!P4 IMAD.IADD R7, R7, 0x1, -R0 ;  /* 0x000000010707c824 */ /* 0x000fe200078e0a00 */
[----:B------:R-:W-:Y:S01]  /*2210*/  ISETP.GE.AND P4, PT, R20, RZ, PT ;  /* 0x000000ff1400720c */ /* 0x000fe20003f86270 */
[----:B------:R-:W-:Y:S01]  /*2220*/  @!P6 IMAD.MOV R23, RZ, RZ, -R23 ;  /* 0x000000ffff17e224 */ /* 0x000fe200078e0a17 */
[----:B------:R-:W-:Y:S01]  /*2230*/  ISETP.GT.U32.AND P3, PT, R0, R67, PT ;  /* 0x000000430000720c */ /* 0x000fe20003f64070 */
[----:B------:R-:W-:Y:S01]  /*2240*/  @!P5 IMAD.IADD R4, R4, 0x1, -R75 ;  /* 0x000000010404d824 */ /* 0x000fe200078e0a4b */
[----:B------:R-:W-:Y:S01]  /*2250*/  LEA.HI R71, R10, R71, RZ, 0x1f ;  /* 0x000000470a477211 */ /* 0x000fe200078ff8ff */
[----:B------:R-:W-:Y:S01]  /*2260*/  IMAD.MOV.U32 R65, RZ, RZ, R7 ;  /* 0x000000ffff417224 */ /* 0x000fe200078e0007 */
[----:B------:R-:W-:Y:S01]  /*2270*/  SHF.R.S32.HI R10, RZ, 0x6, R26 ;  /* 0x00000006ff0a7819 */ /* 0x000fe2000001141a */
[----:B------:R-:W-:Y:S01]  /*2280*/  IMAD.SHL.U32 R7, R26, 0x8, RZ ;  /* 0x000000081a077824 */ /* 0x000fe200078e00ff */
[----:B------:R-:W-:Y:S01]  /*2290*/  ISETP.GT.U32.AND P5, PT, R75, R4, PT ;  /* 0x000000044b00720c */ /* 0x000fe20003fa4070 */
[----:B------:R-:W-:Y:S01]  /*22a0*/  @!P1 IMAD.MOV R69, RZ, RZ, -R69 ;  /* 0x000000ffff459224 */ /* 0x000fe200078e0a45 */
[----:B------:R-:W-:Y:S01]  /*22b0*/  ISETP.GE.AND P1, PT, R32, RZ, PT ;  /* 0x000000ff2000720c */ /* 0x000fe20003f26270 */
[----:B------:R-:W-:Y:S01]  /*22c0*/  @!P0 IMAD.MOV R39, RZ, RZ, -R39 ;  /* 0x000000ffff278224 */ /* 0x000fe200078e0a27 */
[----:B------:R-:W-:Y:S01]  /*22d0*/  ISETP.NE.AND P0, PT, RZ, c[0x0][0x178], PT ;  /* 0x00005e00ff007a0c */ /* 0x000fe20003f05270 */
[----:B------:R-:W-:Y:S01]  /*22e0*/  @!P4 IMAD.MOV R65, RZ, RZ, -R65 ;  /* 0x000000ffff41c224 */ /* 0x000fe200078e0a41 */
[----:B------:R-:W-:Y:S01]  /*22f0*/  ISETP.GE.AND P4, PT, R8, RZ, PT ;  /* 0x000000ff0800720c */ /* 0x000fe20003f86270 */
[----:B------:R-:W-:Y:S01]  /*2300*/  @!P3 IMAD.IADD R67, R67, 0x1, -R0 ;  /* 0x000000014343b824 */ /* 0x000fe200078e0a00 */
[----:B------:R-:W-:Y:S01]  /*2310*/  LOP3.LUT R8, R26, 0x7, RZ, 0xc0, !PT ;  /* 0x000000071a087812 */ /* 0x000fe200078ec0ff */
[----:B------:R-:W-:Y:S01]  /*2320*/  IMAD R249, R16, c[0x0][0x18c], RZ ;  /* 0x0000630010f97a24 */ /* 0x000fe200078e02ff */
[----:B------:R-:W-:-:S02]  /*2330*/  LOP3.LUT R73, R7, 0x30, RZ, 0xc0, !PT ;  /* 0x0000003007497812 */ /* 0x000fc400078ec0ff */
[----:B------:R-:W-:Y:S01]  /*2340*/  SGXT R7, R10, 0x1 ;  /* 0x000000010a07781a */ /* 0x000fe20000000200 */
[----:B------:R-:W-:Y:S01]  /*2350*/  @!P5 IMAD.IADD R4, R4, 0x1, -R75 ;  /* 0x000000010404d824 */ /* 0x000fe200078e0a4b */
[----:B------:R-:W-:Y:S01]  /*2360*/  ISETP.GE.AND P3, PT, R14, RZ, PT ;  /* 0x000000ff0e00720c */ /* 0x000fe20003f66270 */
[C---:B------:R-:W-:Y:S01]  /*2370*/  IMAD R73, R8.reuse, 0x40, R73 ;  /* 0x0000004008497824 */ /* 0x040fe200078e0249 */
[----:B------:R-:W-:Y:S01]  /*2380*/  LOP3.LUT R7, R7, 0x90, RZ, 0xc0, !PT ;  /* 0x0000009007077812 */ /* 0x000fe200078ec0ff */
[----:B------:R-:W-:Y:S01]  /*2390*/  IMAD R8, R8, 0x110, RZ ;  /* 0x0000011008087824 */ /* 0x000fe200078e02ff */
[----:B------:R-:W-:Y:S01]  /*23a0*/  LOP3.LUT R0, RZ, c[0x0][0x17c], RZ, 0x33, !PT ;  /* 0x00005f00ff007a12 */ /* 0x000fe200078e33ff */
[C---:B------:R-:W-:Y:S01]  /*23b0*/  IMAD.SHL.U32 R10, R26.reuse, 0x10, RZ ;  /* 0x000000101a0a7824 */ /* 0x040fe200078e00ff */
[----:B------:R-:W-:Y:S01]  /*23c0*/  LOP3.LUT R2, R7, 0x7e, R6, 0x78, !PT ;  /* 0x0000007e07027812 */ /* 0x000fe200078e7806 */
[----:B------:R-:W-:Y:S01]  /*23d0*/  IMAD.SHL.U32 R7, R26, 0x80, RZ ;  /* 0x000000801a077824 */ /* 0x000fe200078e00ff */
[----:B------:R-:W-:Y:S01]  /*23e0*/  SEL R5, R0, R5, !P2 ;  /* 0x0000000500057207 */ /* 0x000fe20005000000 */
[----:B------:R-:W-:Y:S01]  /*23f0*/  @!P1 IMAD.MOV R4, RZ, RZ, -R4 ;  /* 0x000000ffff049224 */ /* 0x000fe200078e0a04 */
[----:B------:R-:W-:Y:S01]  /*2400*/  LOP3.LUT R8, R8, R71, RZ, 0x3c, !PT ;  /* 0x0000004708087212 */ /* 0x000fe200078e3cff */
[----:B------:R-:W-:Y:S01]  /*2410*/  @!P4 IMAD.MOV R55, RZ, RZ, -R55 ;  /* 0x000000ffff37c224 */ /* 0x000fe200078e0a37 */
[C---:B------:R-:W-:Y:S01]  /*2420*/  SEL R9, R0.reuse, R9, !P2 ;  /* 0x0000000900097207 */ /* 0x040fe20005000000 */
[----:B------:R-:W-:Y:S01]  /*2430*/  @!P3 IMAD.MOV R67, RZ, RZ, -R67 ;  /* 0x000000ffff43b224 */ /* 0x000fe200078e0a43 */
[C---:B------:R-:W-:Y:S01]  /*2440*/  SEL R11, R0.reuse, R11, !P2 ;  /* 0x0000000b000b7207 */ /* 0x040fe20005000000 */
[----:B------:R-:W-:Y:S01]  /*2450*/  IMAD R246, R5, c[0x0][0x190], RZ ;  /* 0x0000640005f67a24 */ /* 0x000fe200078e02ff */
[----:B------:R-:W-:Y:S01]  /*2460*/  SEL R13, R0, R13, !P2 ;  /* 0x0000000d000d7207 */ /* 0x000fe20005000000 */
[----:B------:R-:W-:Y:S01]  /*2470*/  IMAD R9, R9, c[0x0][0x190], RZ ;  /* 0x0000640009097a24 */ /* 0x000fe200078e02ff */
[----:B------:R-:W-:Y:S01]  /*2480*/  @!P0 LOP3.LUT R4, RZ, c[0x0][0x178], RZ, 0x33, !PT ;  /* 0x00005e00ff048a12 */ /* 0x000fe200078e33ff */
[----:B------:R-:W-:Y:S01]  /*2490*/  IMAD R11, R11, c[0x0][0x190], RZ ;  /* 0x000064000b0b7a24 */ /* 0x000fe200078e02ff */
[----:B------:R-:W-:Y:S01]  /*24a0*/  LOP3.LUT R73, R73, 0x30, R6, 0x78, !PT ;  /* 0x0000003049497812 */ /* 0x000fe200078e7806 */
[----:B------:R-:W-:Y:S01]  /*24b0*/  IMAD R13, R13, c[0x0][0x190], RZ ;  /* 0x000064000d0d7a24 */ /* 0x000fe200078e02ff */
[----:B------:R-:W-:Y:S01]  /*24c0*/  LOP3.LUT R6, R10, 0x200, RZ, 0xc0, !PT ;  /* 0x000002000a067812 */ /* 0x000fe200078ec0ff */
[----:B------:R-:W-:Y:S01]  /*24d0*/  IMAD R5, R4, c[0x0][0x184], RZ ;  /* 0x0000610004057a24 */ /* 0x000fe200078e02ff */
[----:B------:R-:W-:Y:S01]  /*24e0*/  LOP3.LUT R7, R8, 0x800, R7, 0xf8, !PT ;  /* 0x0000080008077812 */ /* 0x000fe200078ef807 */
[----:B------:R-:W-:Y:S01]  /*24f0*/  CS2R R70, SRZ ;  /* 0x0000000000467805 */ /* 0x000fe2000001ff00 */
[----:B------:R-:W-:Y:S01]  /*2500*/  SEL R15, R0, R15, !P2 ;  /* 0x0000000f000f7207 */ /* 0x000fe20005000000 */
[----:B------:R-:W-:Y:S01]  /*2510*/  IMAD.IADD R6, R6, 0x1, R73 ;  /* 0x0000000106067824 */ /* 0x000fe200078e0249 */
[C---:B------:R-:W-:Y:S01]  /*2520*/  SEL R17, R0.reuse, R17, !P2 ;  /* 0x0000001100117207 */ /* 0x040fe20005000000 */
[----:B------:R-:W-:Y:S01]  /*2530*/  CS2R R72, SRZ ;  /* 0x0000000000487805 */ /* 0x000fe2000001ff00 */
[C---:B------:R-:W-:Y:S01]  /*2540*/  SEL R19, R0.reuse, R19, !P2 ;  /* 0x0000001300137207 */ /* 0x040fe20005000000 */
[----:B------:R-:W-:Y:S01]  /*2550*/  IMAD R15, R15, c[0x0][0x190], RZ ;  /* 0x000064000f0f7a24 */ /* 0x000fe200078e02ff */
        /* <DEDUP_REMOVED lines=8> */
[----:B------:R-:W-:Y:S01]  /*25e0*/  SEL R12, R0, R29, !P2 ;  /* 0x0000001d000c7207 */ /* 0x000fe20005000000 */
        /* <DEDUP_REMOVED lines=41> */
[----:B------:R-:W-:Y:S01]  /*2880*/  LEA R4, P1, R5, c[0x0][0x160], 0x1 ;  /* 0x0000580005047a11 */ /* 0x000fe200078208ff */
[----:B------:R-:W-:Y:S01]  /*2890*/  IMAD R187, R187, c[0x0][0x190], RZ ;  /* 0x00006400bbbb7a24 */ /* 0x000fe200078e02ff */
[----:B------:R-:W-:Y:S01]  /*28a0*/  LEA R247, P2, R246, c[0x0][0x168], 0x1 ;  /* 0x00005a00f6f77a11 */ /* 0x000fe200078408ff */
[----:B------:R-:W-:Y:S01]  /*28b0*/  IMAD R184, R184, c[0x0][0x190], RZ ;  /* 0x00006400b8b87a24 */ /* 0x000fe200078e02ff */
[----:B------:R-:W-:Y:S01]  /*28c0*/  LEA R245, P3, R9, c[0x0][0x168], 0x1 ;  /* 0x00005a0009f57a11 */ /* 0x000fe200078608ff */
[----:B------:R-:W-:Y:S01]  /*28d0*/  IMAD.MOV.U32 R0, RZ, RZ, c[0x0][0x180] ;  /* 0x00006000ff007624 */ /* 0x000fe200078e00ff */
[----:B------:R-:W-:Y:S01]  /*28e0*/  LEA R243, P4, R11, c[0x0][0x168], 0x1 ;  /* 0x00005a000bf37a11 */ /* 0x000fe200078808ff */
[----:B------:R-:W-:Y:S01]  /*28f0*/  CS2R R52, SRZ ;  /* 0x0000000000347805 */ /* 0x000fe2000001ff00 */
[----:B------:R-:W-:Y:S01]  /*2900*/  LEA R241, P5, R13, c[0x0][0x168], 0x1 ;  /* 0x00005a000df17a11 */ /* 0x000fe200078a08ff */
[----:B------:R-:W-:Y:S01]  /*2910*/  CS2R R54, SRZ ;  /* 0x0000000000367805 */ /* 0x000fe2000001ff00 */
[----:B------:R-:W-:Y:S01]  /*2920*/  LEA.HI.X.SX32 R5, R5, c[0x0][0x164], 0x1, P1 ;  /* 0x0000590005057a11 */ /* 0x000fe200008f0eff */
[----:B------:R-:W-:Y:S01]  /*2930*/  CS2R R28, SRZ ;  /* 0x00000000001c7805 */ /* 0x000fe2000001ff00 */
[----:B------:R-:W-:Y:S01]  /*2940*/  LEA.HI.X.SX32 R246, R246, c[0x0][0x16c], 0x1, P2 ;  /* 0x00005b00f6f67a11 */ /* 0x000fe200010f0eff */
[----:B------:R-:W-:Y:S01]  /*2950*/  CS2R R30, SRZ ;  /* 0x00000000001e7805 */ /* 0x000fe2000001ff00 */
[----:B------:R-:W-:Y:S01]  /*2960*/  LEA.HI.X.SX32 R244, R9, c[0x0][0x16c], 0x1, P3 ;  /* 0x00005b0009f47a11 */ /* 0x000fe200018f0eff */
[----:B0-----:R-:W-:Y:S01]  /*2970*/  CS2R R32, SRZ ;  /* 0x0000000000207805 */ /* 0x001fe2000001ff00 */
[----:B------:R-:W-:Y:S01]  /*2980*/  LEA.HI.X.SX32 R242, R11, c[0x0][0x16c], 0x1, P4 ;  /* 0x00005b000bf27a11 */ /* 0x000fe200020f0eff */
[----:B------:R-:W-:Y:S01]  /*2990*/  CS2R R34, SRZ ;  /* 0x0000000000227805 */ /* 0x000fe2000001ff00 */
[----:B------:R-:W-:Y:S01]  /*29a0*/  LEA.HI.X.SX32 R240, R13, c[0x0][0x16c], 0x1, P5 ;  /* 0x00005b000df07a11 */ /* 0x000fe200028f0eff */
[----:B------:R-:W-:Y:S01]  /*29b0*/  CS2R R56, SRZ ;  /* 0x0000000000387805 */ /* 0x000fe2000001ff00 */
[----:B------:R-:W-:Y:S01]  /*29c0*/  LEA R239, P6, R15, c[0x0][0x168], 0x1 ;  /* 0x00005a000fef7a11 */ /* 0x000fe200078c08ff */
        /* <DEDUP_REMOVED lines=33> */
[----:B------:R-:W-:-:S02]  /*2be0*/  LEA R219, P2, R218, c[0x0][0x168], 0x1 ;  /* 0x00005a00dadb7a11 */ /* 0x000fc400078408ff */
[----:B------:R-:W-:Y:S02]  /*2bf0*/  LEA R217, P3, R216, c[0x0][0x168], 0x1 ;  /* 0x00005a00d8d97a11 */ /* 0x000fe400078608ff */
[----:B------:R-:W-:Y:S02]  /*2c00*/  LEA R215, P4, R214, c[0x0][0x168], 0x1 ;  /* 0x00005a00d6d77a11 */ /* 0x000fe400078808ff */
[----:B------:R-:W-:Y:S02]  /*2c10*/  LEA R213, P5, R212, c[0x0][0x168], 0x1 ;  /* 0x00005a00d4d57a11 */ /* 0x000fe400078a08ff */
[----:B------:R-:W-:Y:S02]  /*2c20*/  LEA.HI.X.SX32 R224, R12, c[0x0][0x16c], 0x1, P6 ;  /* 0x00005b000ce07a11 */ /* 0x000fe400030f0eff */
[----:B------:R-:W-:Y:S02]  /*2c30*/  LEA.HI.X.SX32 R222, R222, c[0x0][0x16c], 0x1, P0 ;  /* 0x00005b00dede7a11 */ /* 0x000fe400000f0eff */
[----:B------:R-:W-:-:S02]  /*2c40*/  LEA.HI.X.SX32 R220, R220, c[0x0][0x16c], 0x1, P1 ;  /* 0x00005b00dcdc7a11 */ /* 0x000fc400008f0eff */
[----:B------:R-:W-:Y:S02]  /*2c50*/  LEA.HI.X.SX32 R218, R218, c[0x0][0x16c], 0x1, P2 ;  /* 0x00005b00dada7a11 */ /* 0x000fe400010f0eff */
[----:B------:R-:W-:Y:S02]  /*2c60*/  LEA.HI.X.SX32 R216, R216, c[0x0][0x16c], 0x1, P3 ;  /* 0x00005b00d8d87a11 */ /* 0x000fe400018f0eff */
[----:B------:R-:W-:Y:S02]  /*2c70*/  LEA.HI.X.SX32 R214, R214, c[0x0][0x16c], 0x1, P4 ;  /* 0x00005b00d6d67a11 */ /* 0x000fe400020f0eff */
[----:B------:R-:W-:Y:S02]  /*2c80*/  LEA.HI.X.SX32 R212, R212, c[0x0][0x16c], 0x1, P5 ;  /* 0x00005b00d4d47a11 */ /* 0x000fe400028f0eff */
[----:B------:R-:W-:Y:S02]  /*2c90*/  LEA R210, P6, R211, c[0x0][0x168], 0x1 ;  /* 0x00005a00d3d27a11 */ /* 0x000fe400078c08ff */
[----:B------:R-:W-:-:S02]  /*2ca0*/  LEA R209, P0, R208, c[0x0][0x168], 0x1 ;  /* 0x00005a00d0d17a11 */ /* 0x000fc400078008ff */
[----:B------:R-:W-:Y:S02]  /*2cb0*/  LEA R207, P1, R206, c[0x0][0x168], 0x1 ;  /* 0x00005a00cecf7a11 */ /* 0x000fe400078208ff */
[----:B------:R-:W-:Y:S02]  /*2cc0*/  LEA R205, P2, R204, c[0x0][0x168], 0x1 ;  /* 0x00005a00cccd7a11 */ /* 0x000fe400078408ff */
[----:B------:R-:W-:Y:S02]  /*2cd0*/  LEA R202, P3, R203, c[0x0][0x168], 0x1 ;  /* 0x00005a00cbca7a11 */ /* 0x000fe400078608ff */
[----:B------:R-:W-:Y:S02]  /*2ce0*/  LEA R201, P4, R200, c[0x0][0x168], 0x1 ;  /* 0x00005a00c8c97a11 */ /* 0x000fe400078808ff */
[----:B------:R-:W-:Y:S02]  /*2cf0*/  LEA R199, P5, R198, c[0x0][0x168], 0x1 ;  /* 0x00005a00c6c77a11 */ /* 0x000fe400078a08ff */
[----:B------:R-:W-:-:S02]  /*2d00*/  LEA.HI.X.SX32 R211, R211, c[0x0][0x16c], 0x1, P6 ;  /* 0x00005b00d3d37a11 */ /* 0x000fc400030f0eff */
[----:B------:R-:W-:Y:S02]  /*2d10*/  LEA.HI.X.SX32 R208, R208, c[0x0][0x16c], 0x1, P0 ;  /* 0x00005b00d0d07a11 */ /* 0x000fe400000f0eff */
[----:B------:R-:W-:Y:S02]  /*2d20*/  LEA.HI.X.SX32 R206, R206, c[0x0][0x16c], 0x1, P1 ;  /* 0x00005b00cece7a11 */ /* 0x000fe400008f0eff */
[----:B------:R-:W-:Y:S02]  /*2d30*/  LEA.HI.X.SX32 R204, R204, c[0x0][0x16c], 0x1, P2 ;  /* 0x00005b00cccc7a11 */ /* 0x000fe400010f0eff */
[----:B------:R-:W-:Y:S02]  /*2d40*/  LEA.HI.X.SX32 R203, R203, c[0x0][0x16c], 0x1, P3 ;  /* 0x00005b00cbcb7a11 */ /* 0x000fe400018f0eff */
[----:B------:R-:W-:Y:S02]  /*2d50*/  LEA.HI.X.SX32 R200, R200, c[0x0][0x16c], 0x1, P4 ;  /* 0x00005b00c8c87a11 */ /* 0x000fe400020f0eff */
[----:B------:R-:W-:-:S02]  /*2d60*/  LEA.HI.X.SX32 R198, R198, c[0x0][0x16c], 0x1, P5 ;  /* 0x00005b00c6c67a11 */ /* 0x000fc400028f0eff */
[----:B------:R-:W-:Y:S02]  /*2d70*/  LEA R196, P6, R197, c[0x0][0x168], 0x1 ;  /* 0x00005a00c5c47a11 */ /* 0x000fe400078c08ff */
[----:B------:R-:W-:Y:S02]  /*2d80*/  LEA R194, P0, R195, c[0x0][0x168], 0x1 ;  /* 0x00005a00c3c27a11 */ /* 0x000fe400078008ff */
[----:B------:R-:W-:Y:S02]  /*2d90*/  LEA R192, P1, R193, c[0x0][0x168], 0x1 ;  /* 0x00005a00c1c07a11 */ /* 0x000fe400078208ff */
[----:B------:R-:W-:Y:S02]  /*2da0*/  LEA R190, P2, R191, c[0x0][0x168], 0x1 ;  /* 0x00005a00bfbe7a11 */ /* 0x000fe400078408ff */
[----:B------:R-:W-:Y:S02]  /*2db0*/  LEA R188, P3, R189, c[0x0][0x168], 0x1 ;  /* 0x00005a00bdbc7a11 */ /* 0x000fe400078608ff */
[----:B------:R-:W-:-:S02]  /*2dc0*/  LEA R186, P4, R187, c[0x0][0x168], 0x1 ;  /* 0x00005a00bbba7a11 */ /* 0x000fc400078808ff */
[----:B------:R-:W-:Y:S02]  /*2dd0*/  LEA R185, P5, R184, c[0x0][0x168], 0x1 ;  /* 0x00005a00b8b97a11 */ /* 0x000fe400078a08ff */
[C---:B------:R-:W-:Y:S02]  /*2de0*/  LOP3.LUT R9, R248.reuse, 0x10, RZ, 0x3c, !PT ;  /* 0x00000010f8097812 */ /* 0x040fe400078e3cff */
[C---:B------:R-:W-:Y:S02]  /*2df0*/  LOP3.LUT R8, R248.reuse, 0x30, RZ, 0x3c, !PT ;  /* 0x00000030f8087812 */ /* 0x040fe400078e3cff */
[C---:B------:R-:W-:Y:S02]  /*2e00*/  LOP3.LUT R10, R248.reuse, 0x20, RZ, 0x3c, !PT ;  /* 0x00000020f80a7812 */ /* 0x040fe400078e3cff */
[C---:B------:R-:W-:Y:S02]  /*2e10*/  LOP3.LUT R9, R248.reuse, 0x40, RZ, 0x3c, !PT ;  /* 0x00000040f8097812 */ /* 0x040fe400078e3cff */
[----:B------:R-:W-:-:S02]  /*2e20*/  LOP3.LUT R8, R248, 0x60, RZ, 0x3c, !PT ;  /* 0x00000060f8087812 */ /* 0x000fc400078e3cff */
[----:B------:R-:W-:Y:S02]  /*2e30*/  LEA.HI.X.SX32 R197, R197, c[0x0][0x16c], 0x1, P6 ;  /* 0x00005b00c5c57a11 */ /* 0x000fe400030f0eff */
[----:B------:R-:W-:Y:S02]  /*2e40*/  LEA.HI.X.SX32 R195, R195, c[0x0][0x16c], 0x1, P0 ;  /* 0x00005b00c3c37a11 */ /* 0x000fe400000f0eff */
[----:B------:R-:W-:Y:S02]  /*2e50*/  LEA.HI.X.SX32 R193, R193, c[0x0][0x16c], 0x1, P1 ;  /* 0x00005b00c1c17a11 */ /* 0x000fe400008f0eff */
[----:B------:R-:W-:Y:S02]  /*2e60*/  LEA.HI.X.SX32 R191, R191, c[0x0][0x16c], 0x1, P2 ;  /* 0x00005b00bfbf7a11 */ /* 0x000fe400010f0eff */
[----:B------:R-:W-:Y:S02]  /*2e70*/  LEA.HI.X.SX32 R189, R189, c[0x0][0x16c], 0x1, P3 ;  /* 0x00005b00bdbd7a11 */ /* 0x000fe400018f0eff */
[----:B------:R-:W-:-:S02]  /*2e80*/  LEA.HI.X.SX32 R187, R187, c[0x0][0x16c], 0x1, P4 ;  /* 0x00005b00bbbb7a11 */ /* 0x000fc400020f0eff */
[----:B------:R-:W-:Y:S02]  /*2e90*/  LEA.HI.X.SX32 R184, R184, c[0x0][0x16c], 0x1, P5 ;  /* 0x00005b00b8b87a11 */ /* 0x000fe400028f0eff */
[C---:B------:R-:W-:Y:S02]  /*2ea0*/  LOP3.LUT R10, R248.reuse, 0x50, RZ, 0x3c, !PT ;  /* 0x00000050f80a7812 */ /* 0x040fe400078e3cff */
[----:B------:R-:W-:Y:S02]  /*2eb0*/  LOP3.LUT R9, R248, 0x70, RZ, 0x3c, !PT ;  /* 0x00000070f8097812 */ /* 0x000fe400078e3cff */
[----:B------:R-:W-:Y:S02]  /*2ec0*/  LOP3.LUT R252, R2, 0x20, RZ, 0x3c, !PT ;  /* 0x0000002002fc7812 */ /* 0x000fe400078e3cff */
[----:B------:R-:W-:Y:S02]  /*2ed0*/  LOP3.LUT R8, R7, 0x40, RZ, 0x3c, !PT ;  /* 0x0000004007087812 */ /* 0x000fe400078e3cff */
.L_x_2:
[----:B------:R-:W-:Y:S01]  /*2ee0*/  ISETP.GT.AND P0, PT, R0, RZ, PT ;  /* 0x000000ff0000720c */ /* 0x000fe20003f04270 */
[----:B------:R-:W-:Y:S01]  /*2ef0*/  IMAD.MOV.U32 R8, RZ, RZ, c[0x0][0x188] ;  /* 0x00006200ff087624 */ /* 0x000fe200078e00ff */
[----:B------:R-:W-:-:S02]  /*2f00*/  PRMT R17, RZ, 0x7610, R17 ;  /* 0x00007610ff117816 */ /* 0x000fc40000000011 */
[----:B------:R-:W-:Y:S01]  /*2f10*/  ISETP.GT.AND P1, PT, R0, 0x8, PT ;  /* 0x000000080000780c */ /* 0x000fe20003f24270 */
[----:B------:R-:W-:Y:S01]  /*2f20*/  IMAD.SHL.U32 R8, R8, 0x8, RZ ;  /* 0x0000000808087824 */ /* 0x000fe200078e00ff */
[----:B------:R-:W-:Y:S01]  /*2f30*/  PRMT R80, RZ, 0x7610, R80 ;  /* 0x00007610ff507816 */ /* 0x000fe20000000050 */
[----:B------:R-:W-:Y:S02]  /*2f40*/  IMAD.MOV.U32 R10, RZ, RZ, c[0x0][0x188] ;  /* 0x00006200ff0a7624 */ /* 0x000fe400078e00ff */
[----:B------:R-:W-:-:S04]  /*2f50*/  IMAD.WIDE R8, R8, 0x2, R4 ;  /* 0x0000000208087825 */ /* 0x000fc800078e0204 */
[----:B------:R-:W2:Y:S01]  /*2f60*/  @P0 LDG.E.U16 R17, [R4.64] ;  /* 0x0000000404110981 */ /* 0x000ea2000c1e1500 */
[----:B------:R-:W-:Y:S01]  /*2f70*/  ISETP.GT.AND P0, PT, R0, 0x10, PT ;  /* 0x000000100000780c */ /* 0x000fe20003f04270 */
[----:B------:R-:W-:Y:S01]  /*2f80*/  IMAD.SHL.U32 R10, R10, 0x10, RZ ;  /* 0x000000100a0a7824 */ /* 0x000fe200078e00ff */
[----:B------:R-:W-:Y:S01]  /*2f90*/  PRMT R16, RZ, 0x7610, R16 ;  /* 0x00007610ff107816 */ /* 0x000fe20000000010 */
[----:B------:R0:W3:Y:S01]  /*2fa0*/  @P1 LDG.E.U16 R80, [R8.64] ;  /* 0x0000000408501981 */ /* 0x0000e2000c1e1500 */
[----:B------:R-:W-:Y:S01]  /*2fb0*/  ISETP.GT.AND P1, PT, R0, 0x18, PT ;  /* 0x000000180000780c */ /* 0x000fe20003f24270 */
[----:B0-----:R-:W-:-:S04]  /*2fc0*/  IMAD.WIDE R8, R10, 0x2, R4 ;  /* 0x000000020a087825 */ /* 0x001fc800078e0204 */
[----:B------:R-:W-:-:S04]  /*2fd0*/  IMAD.MOV.U32 R10, RZ, RZ, c[0x0][0x188] ;  /* 0x00006200ff0a7624 */ /* 0x000fc800078e00ff */
[----:B------:R0:W4:Y:S01]  /*2fe0*/  @P0 LDG.E.U16 R16, [R8.64] ;  /* 0x0000000408100981 */ /* 0x000122000c1e1500 */
[----:B------:R-:W-:Y:S01]  /*2ff0*/  ISETP.GT.AND P0, PT, R0, 0x1, PT ;  /* 0x000000010000780c */ /* 0x000fe20003f04270 */
[----:B------:R-:W-:Y:S01]  /*3000*/  IMAD R10, R10, 0x18, RZ ;  /* 0x000000180a0a7824 */ /* 0x000fe200078e02ff */
[----:B------:R-:W-:Y:S01]  /*3010*/  PRMT R79, RZ, 0x7610, R79 ;  /* 0x00007610ff4f7816 */ /* 0x000fe2000000004f */
[----:B------:R-:W-:Y:S02]  /*3020*/  IMAD.MOV.U32 R11, RZ, RZ, c[0x0][0x188] ;  /* 0x00006200ff0b7624 */ /* 0x000fe400078e00ff */
[----:B0-----:R-:W-:Y:S01]  /*3030*/  IMAD.WIDE R8, R10, 0x2, R4 ;  /* 0x000000020a087825 */ /* 0x001fe200078e0204 */
[----:B------:R-:W-:-:S03]  /*3040*/  PRMT R15, RZ, 0x7610, R15 ;  /* 0x00007610ff0f7816 */ /* 0x000fc6000000000f */
[----:B------:R-:W-:Y:S01]  /*3050*/  IMAD.MOV.U32 R10, RZ, RZ, c[0x0][0x188] ;  /* 0x00006200ff0a7624 */ /* 0x000fe200078e00ff */
[----:B------:R0:W5:Y:S01]  /*3060*/  @P1 LDG.E.U16 R79, [R8.64] ;  /* 0x00000004084f1981 */ /* 0x000162000c1e1500 */
[----:B------:R-:W-:Y:S01]  /*3070*/  ISETP.GT.AND P1, PT, R0, 0x9, PT ;  /* 0x000000090000780c */ /* 0x000fe20003f24270 */
[----:B------:R-:W-:Y:S02]  /*3080*/  IMAD R11, R11, 0x9, RZ ;  /* 0x000000090b0b7824 */ /* 0x000fe400078e02ff */
[----:B0-----:R-:W-:Y:S01]  /*3090*/  IMAD.WIDE R8, R10, 0x2, R4 ;  /* 0x000000020a087825 */ /* 0x001fe200078e0204 */
[----:B------:R-:W-:-:S04]  /*30a0*/  PRMT R78, RZ, 0x7610, R78 ;  /* 0x00007610ff4e7816 */ /* 0x000fc8000000004e */
[----:B------:R0:W2:Y:S01]  /*30b0*/  @P0 LDG.E.U16 R15, [R8.64] ;  /* 0x00000004080f0981 */ /* 0x0000a2000c1e1500 */
[----:B------:R-:W-:Y:S01]  /*30c0*/  ISETP.GT.AND P0, PT, R0, 0x11, PT ;  /* 0x000000110000780c */ /* 0x000fe20003f04270 */
[----:B0-----:R-:W-:-:S04]  /*30d0*/  IMAD.WIDE R8, R11, 0x2, R4 ;  /* 0x000000020b087825 */ /* 0x001fc800078e0204 */
[----:B------:R-:W-:Y:S01]  /*30e0*/  IMAD.MOV.U32 R11, RZ, RZ, c[0x0][0x188] ;  /* 0x00006200ff0b7624 */ /* 0x000fe200078e00ff */
[----:B------:R0:W2:Y:S03]  /*30f0*/  @P1 LDG.E.U16 R78, [R8.64] ;  /* 0x00000004084e1981 */ /* 0x0000a6000c1e1500 */
[----:B------:R-:W-:Y:S01]  /*3100*/  IMAD R11, R11, 0x11, RZ ;  /* 0x000000110b0b7824 */ /* 0x000fe200078e02ff */
[----:B------:R-:W-:Y:S02]  /*3110*/  PRMT R14, RZ, 0x7610, R14 ;  /* 0x00007610ff0e7816 */ /* 0x000fe4000000000e */
        /* <DEDUP_REMOVED lines=10> */
[----:B------:R-:W-:Y:S01]  /*31c0*/  IMAD.SHL.U32 R11, R11, 0x2, RZ ;  /* 0x000000020b0b7824 */ /* 0x000fe200078e00ff */
        /* <DEDUP_REMOVED lines=18> */
[----:B------:R-:W-:Y:S02]  /*32f0*/  ISETP.GT.AND P0, PT, R0, 0x3, PT ;  /* 0x000000030000780c */ /* 0x000fe40003f04270 */
[----:B------:R-:W-:Y:S01]  /*3300*/  PRMT R23, RZ, 0x7610, R23 ;  /* 0x00007610ff177816 */ /* 0x000fe20000000017 */
[----:B0-----:R-:W-:-:S04]  /*3310*/  IMAD.WIDE R8, R11, 0x2, R4 ;  /* 0x000000020b087825 */ /* 0x001fc800078e0204 */
[----:B------:R-:W-:Y:S01]  /*3320*/  IMAD.MOV.U32 R11, RZ, RZ, c[0x0][0x188] ;  /* 0x00006200ff0b7624 */ /* 0x000fe200078e00ff */
[----:B------:R0:W2:Y:S03]  /*3330*/  @P1 LDG.E.U16 R23, [R8.64] ;  /* 0x0000000408171981 */ /* 0x0000a6000c1e1500 */
[----:B------:R-:W-:Y:S01]  /*3340*/  IMAD R11, R11, 0x3, RZ ;  /* 0x000000030b0b7824 */ /* 0x000fe200078e02ff */
[----:B------:R-:W-:Y:S02]  /*3350*/  PRMT R82, RZ, 0x7610, R82 ;  /* 0x00007610ff527816 */ /* 0x000fe40000000052 */
[----:B------:R-:W-:Y:S01]  /*3360*/  ISETP.GT.AND P1, PT, R0, 0xb, PT ;  /* 0x0000000b0000780c */ /* 0x000fe20003f24270 */
[----:B------:R-:W-:Y:S02]  /*3370*/  IMAD R10, R10, 0xb, RZ ;  /* 0x0000000b0a0a7824 */ /* 0x000fe400078e02ff */
[----:B0-----:R-:W-:Y:S01]  /*3380*/  IMAD.WIDE R8, R11, 0x2, R4 ;  /* 0x000000020b087825 */ /* 0x001fe200078e0204 */
[----:B------:R-:W-:-:S02]  /*3390*/  PRMT R22, RZ, 0x7610, R22 ;  /* 0x00007610ff167816 */ /* 0x000fc40000000016 */
[C---:B------:R-:W-:Y:S01]  /*33a0*/  ISETP.GT.AND P3, PT, R0.reuse, 0x1b, PT ;  /* 0x0000001b0000780c */ /* 0x040fe20003f64270 */
[----:B------:R-:W-:Y:S01]  /*33b0*/  IMAD.MOV.U32 R11, RZ, RZ, c[0x0][0x188] ;  /* 0x00006200ff0b7624 */ /* 0x000fe200078e00ff */
[----:B------:R0:W2:Y:S01]  /*33c0*/  @P0 LDG.E.U16 R82, [R8.64] ;  /* 0x0000000408520981 */ /* 0x0000a2000c1e1500 */
[----:B------:R-:W-:Y:S02]  /*33d0*/  ISETP.GT.AND P2, PT, R0, 0x13, PT ;  /* 0x000000130000780c */ /* 0x000fe40003f44270 */
[----:B------:R-:W-:Y:S02]  /*33e0*/  IMAD R11, R11, 0x13, RZ ;  /* 0x000000130b0b7824 */ /* 0x000fe400078e02ff */
[----:B0-----:R-:W-:-:S04]  /*33f0*/  IMAD.WIDE R8, R10, 0x2, R4 ;  /* 0x000000020a087825 */ /* 0x001fc800078e0204 */
[----:B------:R-:W-:Y:S01]  /*3400*/  IMAD.MOV.U32 R10, RZ, RZ, c[0x0][0x188] ;  /* 0x00006200ff0a7624 */ /* 0x000fe200078e00ff */
[----:B------:R0:W2:Y:S01]  /*3410*/  @P1 LDG.E.U16 R22, [R8.64] ;  /* 0x0000000408161981 */ /* 0x0000a2000c1e1500 */
[----:B------:R-:W-:Y:S02]  /*3420*/  IMAD.MOV.U32 R83, RZ, RZ, c[0x0][0x188] ;  /* 0x00006200ff537624 */ /* 0x000fe400078e00ff */
[----:B------:R-:W-:Y:S01]  /*3430*/  IMAD R10, R10, 0x1b, RZ ;  /* 0x0000001b0a0a7824 */ /* 0x000fe200078e02ff */
[----:B------:R-:W-:Y:S01]  /*3440*/  PRMT R21, RZ, 0x7610, R21 ;  /* 0x00007610ff157816 */ /* 0x000fe20000000015 */
[----:B------:R-:W-:Y:S01]  /*3450*/  IMAD.MOV.U32 R178, RZ, RZ, c[0x0][0x188] ;  /* 0x00006200ffb27624 */ /* 0x000fe200078e00ff */
[----:B------:R-:W-:Y:S01]  /*3460*/  ISETP.GT.AND P1, PT, R0, 0x5, PT ;  /* 0x000000050000780c */ /* 0x000fe20003f24270 */
[----:B------:R-:W-:Y:S02]  /*3470*/  IMAD R83, R83, 0x5, RZ ;  /* 0x0000000553537824 */ /* 0x000fe400078e02ff */
[----:B0-----:R-:W-:Y:S01]  /*3480*/  IMAD.WIDE R8, R11, 0x2, R4 ;  /* 0x000000020b087825 */ /* 0x001fe200078e0204 */
[----:B------:R-:W-:-:S03]  /*3490*/  PRMT R177, RZ, 0x7610, R177 ;  /* 0x00007610ffb17816 */ /* 0x000fc600000000b1 */
[----:B------:R-:W-:Y:S01]  /*34a0*/  IMAD.WIDE R10, R10, 0x2, R4 ;  /* 0x000000020a0a7825 */ /* 0x000fe200078e0204 */
[----:B------:R-:W-:Y:S02]  /*34b0*/  ISETP.GT.AND P0, PT, R0, 0x4, PT ;  /* 0x000000040000780c */ /* 0x000fe40003f04270 */
[----:B------:R0:W2:Y:S01]  /*34c0*/  @P2 LDG.E.U16 R177, [R8.64] ;  /* 0x0000000408b12981 */ /* 0x0000a2000c1e1500 */
[----:B------:R-:W-:-:S03]  /*34d0*/  IMAD.SHL.U32 R178, R178, 0x4, RZ ;  /* 0x00000004b2b27824 */ /* 0x000fc600078e00ff */
[----:B------:R1:W2:Y:S01]  /*34e0*/  @P3 LDG.E.U16 R21, [R10.64] ;  /* 0x000000040a153981 */ /* 0x0002a2000c1e1500 */
[----:B------:R-:W-:Y:S02]  /*34f0*/  PRMT R175, RZ, 0x7610, R175 ;  /* 0x00007610ffaf7816 */ /* 0x000fe400000000af */
[----:B------:R-:W-:Y:S01]  /*3500*/  ISETP.GT.AND P2, PT, R0, 0x6, PT ;  /* 0x000000060000780c */ /* 0x000fe20003f44270 */
[----:B0-----:R-:W-:-:S04]  /*3510*/  IMAD.WIDE R8, R178, 0x2, R4 ;  /* 0x00000002b2087825 */ /* 0x001fc800078e0204 */
[----:B-1----:R-:W-:-:S04]  /*3520*/  IMAD.WIDE R10, R83, 0x2, R4 ;  /* 0x00000002530a7825 */ /* 0x002fc800078e0204 */
[----:B------:R-:W-:Y:S01]  /*3530*/  IMAD.MOV.U32 R83, RZ, RZ, c[0x0][0x188] ;  /* 0x00006200ff537624 */ /* 0x000fe200078e00ff */
[----:B------:R-:W-:Y:S01]  /*3540*/  PRMT R168, RZ, 0x7610, R168 ;  /* 0x00007610ffa87816 */ /* 0x000fe200000000a8 */
[----:B------:R-:W-:Y:S01]  /*3550*/  IMAD.MOV.U32 R178, RZ, RZ, c[0x0][0x188] ;  /* 0x00006200ffb27624 */ /* 0x000fe200078e00ff */
[----:B------:R0:W2:Y:S01]  /*3560*/  @P1 LDG.E.U16 R175, [R10.64] ;  /* 0x000000040aaf1981 */ /* 0x0000a2000c1e1500 */
[----:B------:R-:W-:Y:S02]  /*3570*/  IMAD R83, R83, 0xc, RZ ;  /* 0x0000000c53537824 */ /* 0x000fe400078e02ff */
[----:B------:R-:W-:Y:S01]  /*3580*/  IMAD R178, R178, 0x6, RZ ;  /* 0x00000006b2b27824 */ /* 0x000fe200078e02ff */
[----:B------:R1:W2:Y:S01]  /*3590*/  @P0 LDG.E.U16 R168, [R8.64] ;  /* 0x0000000408a80981 */ /* 0x0002a2000c1e1500 */
[----:B------:R-:W-:Y:S01]  /*35a0*/  PRMT R169, RZ, 0x7610, R169 ;  /* 0x00007610ffa97816 */ /* 0x000fe200000000a9 */
[----:B0-----:R-:W-:Y:S01]  /*35b0*/  IMAD.WIDE R10, R83, 0x2, R4 ;  /* 0x00000002530a7825 */ /* 0x001fe200078e0204 */
[----:B------:R-:W-:-:S03]  /*35c0*/  ISETP.GT.AND P1, PT, R0, 0x14, PT ;  /* 0x000000140000780c */ /* 0x000fc60003f24270 */
[----:B------:R-:W-:Y:S02]  /*35d0*/  IMAD.MOV.U32 R83, RZ, RZ, c[0x0][0x188] ;  /* 0x00006200ff537624 */ /* 0x000fe400078e00ff */
[----:B-1----:R-:W-:-:S04]  /*35e0*/  IMAD.WIDE R8, R178, 0x2, R4 ;  /* 0x00000002b2087825 */ /* 0x002fc800078e0204 */
[----:B------:R-:W-:Y:S01]  /*35f0*/  IMAD R83, R83, 0x14, RZ ;  /* 0x0000001453537824 */ /* 0x000fe200078e02ff */
[----:B------:R0:W2:Y:S01]  /*3600*/  @P2 LDG.E.U16 R169, [R8.64] ;  /* 0x0000000408a92981 */ /* 0x0000a2000c1e1500 */
[----:B------:R-:W-:Y:S02]  /*3610*/  PRMT R171, RZ, 0x7610, R171 ;  /* 0x00007610ffab7816 */ /* 0x000fe400000000ab */
[----:B------:R-:W-:Y:S01]  /*3620*/  ISETP.GT.AND P0, PT, R0, 0x7, PT ;  /* 0x000000070000780c */ /* 0x000fe20003f04270 */
[----:B0-----:R-:W-:-:S04]  /*3630*/  IMAD.WIDE R8, R83, 0x2, R4 ;  /* 0x0000000253087825 */ /* 0x001fc800078e0204 */
[----:B------:R-:W-:Y:S01]  /*3640*/  IMAD.MOV.U32 R83, RZ, RZ, c[0x0][0x188] ;  /* 0x00006200ff537624 */ /* 0x000fe200078e00ff */
[----:B------:R0:W3:Y:S03]  /*3650*/  @P1 LDG.E.U16 R171, [R8.64] ;  /* 0x0000000408ab1981 */ /* 0x0000e6000c1e1500 */
[----:B------:R-:W-:Y:S01]  /*3660*/  IMAD R83, R83, 0x7, RZ ;  /* 0x0000000753537824 */ /* 0x000fe200078e02ff */
[C---:B------:R-:W-:Y:S02]  /*3670*/  ISETP.GT.AND P3, PT, R0.reuse, 0xc, PT ;  /* 0x0000000c0000780c */ /* 0x040fe40003f64270 */
[----:B------:R-:W-:Y:S01]  /*3680*/  PRMT R90, RZ, 0x7610, R90 ;  /* 0x00007610ff5a7816 */ /* 0x000fe2000000005a */
[----:B0-----:R-:W-:Y:S01]  /*3690*/  IMAD.WIDE R8, R83, 0x2, R4 ;  /* 0x0000000253087825 */ /* 0x001fe200078e0204 */
[----:B------:R-:W-:-:S03]  /*36a0*/  ISETP.GT.AND P1, PT, R0, 0x1c, PT ;  /* 0x0000001c0000780c */ /* 0x000fc60003f24270 */
[----:B------:R-:W-:Y:S01]  /*36b0*/  IMAD.MOV.U32 R83, RZ, RZ, c[0x0][0x188] ;  /* 0x00006200ff537624 */ /* 0x000fe200078e00ff */
[----:B------:R-:W-:Y:S01]  /*36c0*/  PRMT R170, RZ, 0x7610, R170 ;  /* 0x00007610ffaa7816 */ /* 0x000fe200000000aa */
[----:B------:R0:W4:Y:S02]  /*36d0*/  @P0 LDG.E.U16 R90, [R8.64] ;  /* 0x00000004085a0981 */ /* 0x000124000c1e1500 */
[----:B------:R-:W-:Y:S01]  /*36e0*/  IMAD R83, R83, 0x1c, RZ ;  /* 0x0000001c53537824 */ /* 0x000fe200078e02ff */
[----:B------:R-:W-:Y:S02]  /*36f0*/  PRMT R176, RZ, 0x7610, R176 ;  /* 0x00007610ffb07816 */ /* 0x000fe400000000b0 */
[----:B------:R1:W5:Y:S01]  /*3700*/  @P3 LDG.E.U16 R170, [R10.64] ;  /* 0x000000040aaa3981 */ /* 0x000362000c1e1500 */
[----:B0-----:R-:W-:-:S04]  /*3710*/  IMAD.WIDE R8, R83, 0x2, R4 ;  /* 0x0000000253087825 */ /* 0x001fc800078e0204 */
[----:B------:R-:W-:Y:S01]  /*3720*/  IMAD.MOV.U32 R83, RZ, RZ, c[0x0][0x188] ;  /* 0x00006200ff537624 */ /* 0x000fe200078e00ff */
[C---:B------:R-:W-:Y:S01]  /*3730*/  ISETP.GT.AND P0, PT, R0.reuse, 0xd, PT ;  /* 0x0000000d0000780c */ /* 0x040fe20003f04270 */
[----:B------:R0:W5:Y:S02]  /*3740*/  @P1 LDG.E.U16 R176, [R8.64] ;  /* 0x0000000408b01981 */ /* 0x000164000c1e1500 */
[----:B------:R-:W-:Y:S01]  /*3750*/  IMAD R83, R83, 0xd, RZ ;  /* 0x0000000d53537824 */ /* 0x000fe200078e02ff */
[----:B------:R-:W-:Y:S02]  /*3760*/  ISETP.GT.AND P1, PT, R0, 0xe, PT ;  /* 0x0000000e0000780c */ /* 0x000fe40003f24270 */
[----:B------:R-:W-:Y:S01]  /*3770*/  PRMT R174, RZ, 0x7610, R174 ;  /* 0x00007610ffae7816 */ /* 0x000fe200000000ae */
[----:B0-----:R-:W-:-:S04]  /*3780*/  IMAD.WIDE R8, R83, 0x2, R4 ;  /* 0x0000000253087825 */ /* 0x001fc800078e0204 */
[----:B------:R-:W-:Y:S02]  /*3790*/  IMAD.MOV.U32 R83, RZ, RZ, c[0x0][0x188] ;  /* 0x00006200ff537624 */ /* 0x000fe400078e00ff */
[----:B------:R0:W5:Y:S02]  /*37a0*/  @P0 LDG.E.U16 R174, [R8.64] ;  /* 0x0000000408ae0981 */ /* 0x000164000c1e1500 */
[----:B------:R-:W-:-:S04]  /*37b0*/  IMAD R83, R83, 0xe, RZ ;  /* 0x0000000e53537824 */ /* 0x000fc800078e02ff */
[----:B-1----:R-:W-:Y:S01]  /*37c0*/  IMAD.WIDE R10, R83, 0x2, R4 ;  /* 0x00000002530a7825 */ /* 0x002fe200078e0204 */
[----:B------:R-:W-:Y:S02]  /*37d0*/  ISETP.GT.AND P0, PT, R0, 0x15, PT ;  /* 0x000000150000780c */ /* 0x000fe40003f04270 */
[----:B0-----:R-:W-:Y:S01]  /*37e0*/  PRMT R9, RZ, 0x7610, R9 ;  /* 0x00007610ff097816 */ /* 0x001fe20000000009 */
[----:B------:R-:W-:-:S04]  /*37f0*/  IMAD.MOV.U32 R83, RZ, RZ, c[0x0][0x188] ;  /* 0x00006200ff537624 */ /* 0x000fc800078e00ff */
[----:B------:R-:W-:Y:S01]  /*3800*/  IMAD R83, R83, 0x15, RZ ;  /* 0x0000001553537824 */ /* 0x000fe200078e02ff */
[----:B------:R0:W5:Y:S01]  /*3810*/  @P1 LDG.E.U16 R9, [R10.64] ;  /* 0x000000040a091981 */ /* 0x000162000c1e1500 */
[----:B------:R-:W-:Y:S02]  /*3820*/  ISETP.GT.AND P1, PT, R0, 0x1d, PT ;  /* 0x0000001d0000780c */ /* 0x000fe40003f24270 */
[----:B------:R-:W-:Y:S01]  /*3830*/  PRMT R173, RZ, 0x7610, R173 ;  /* 0x00007610ffad7816 */ /* 0x000fe200000000ad */
[----:B0-----:R-:W-:-:S04]  /*3840*/  IMAD.WIDE R10, R83, 0x2, R4 ;  /* 0x00000002530a7825 */ /* 0x001fc800078e0204 */
[----:B------:R-:W-:Y:S01]  /*3850*/  IMAD.MOV.U32 R83, RZ, RZ, c[0x0][0x188] ;  /* 0x00006200ff537624 */ /* 0x000fe200078e00ff */
[----:B------:R0:W5:Y:S03]  /*3860*/  @P0 LDG.E.U16 R173, [R10.64] ;  /* 0x000000040aad0981 */ /* 0x000166000c1e1500 */
[----:B------:R-:W-:Y:S01]  /*3870*/  IMAD R83, R83, 0x1d, RZ ;  /* 0x0000001d53537824 */ /* 0x000fe200078e02ff */
[----:B------:R-:W-:-:S03]  /*3880*/  PRMT R172, RZ, 0x7610, R172 ;  /* 0x00007610ffac7816 */ /* 0x000fc600000000ac */
[----:B0-----:R-:W-:-:S05]  /*3890*/  IMAD.WIDE R10, R83, 0x2, R4 ;  /* 0x00000002530a7825 */ /* 0x001fca00078e0204 */
[----:B------:R0:W5:Y:S01]  /*38a0*/  @P1 LDG.E.U16 R172, [R10.64] ;  /* 0x000000040aac1981 */ /* 0x000162000c1e1500 */
[----:B------:R-:W-:Y:S01]  /*38b0*/  IMAD.MOV.U32 R83, RZ, RZ, c[0x0][0x188] ;  /* 0x00006200ff537624 */ /* 0x000fe200078e00ff */
[----:B------:R-:W-:-:S03]  /*38c0*/  ISETP.GT.AND P0, PT, R0, 0xf, PT ;  /* 0x0000000f0000780c */ /* 0x000fc60003f04270 */
[----:B------:R-:W-:Y:S01]  /*38d0*/  IMAD R83, R83, 0xf, RZ ;  /* 0x0000000f53537824 */ /* 0x000fe200078e02ff */
[----:B------:R-:W-:-:S03]  /*38e0*/  PRMT R89, RZ, 0x7610, R89 ;  /* 0x00007610ff597816 */ /* 0x000fc60000000059 */
[----:B0-----:R-:W-:-:S04]  /*38f0*/  IMAD.WIDE R10, R83, 0x2, R4 ;  /* 0x00000002530a7825 */ /* 0x001fc800078e0204 */
[----:B------:R-:W-:Y:S01]  /*3900*/  IMAD.MOV.U32 R83, RZ, RZ, c[0x0][0x188] ;  /* 0x00006200ff537624 */ /* 0x000fe200078e00ff */
[----:B------:R-:W-:Y:S01]  /*3910*/  ISETP.GT.AND P1, PT, R0, 0x16, PT ;  /* 0x000000160000780c */ /* 0x000fe20003f24270 */
[----:B------:R0:W5:Y:S02]  /*3920*/  @P0 LDG.E.U16 R89, [R10.64] ;  /* 0x000000040a590981 */ /* 0x000164000c1e1500 */
[----:B------:R-:W-:Y:S01]  /*3930*/  IMAD R83, R83, 0x16, RZ ;  /* 0x0000001653537824 */ /* 0x000fe200078e02ff */
[----:B------:R-:W-:-:S03]  /*3940*/  PRMT R8, RZ, 0x7610, R8 ;  /* 0x00007610ff087816 */ /* 0x000fc60000000008 */
[----:B0-----:R-:W-:-:S04]  /*3950*/  IMAD.WIDE R10, R83, 0x2, R4 ;  /* 0x00000002530a7825 */ /* 0x001fc800078e0204 */
[----:B------:R-:W-:Y:S02]  /*3960*/  IMAD.MOV.U32 R83, RZ, RZ, c[0x0][0x188] ;  /* 0x00006200ff537624 */ /* 0x000fe400078e00ff */
[----:B------:R0:W5:Y:S02]  /*3970*/  @P1 LDG.E.U16 R8, [R10.64] ;  /* 0x000000040a081981 */ /* 0x000164000c1e1500 */
[----:B------:R-:W-:-:S04]  /*3980*/  IMAD R83, R83, 0x17, RZ ;  /* 0x0000001753537824 */ /* 0x000fc800078e02ff */
[----:B0-----:R-:W-:Y:S02]  /*3990*/  IMAD.WIDE R10, R83, 0x2, R4 ;  /* 0x00000002530a7825 */ /* 0x001fe400078e0204 */
[----:B------:R-:W0:Y:S01]  /*39a0*/  S2R R83, SR_TID.X ;  /* 0x0000000000537919 */ /* 0x000e220000002100 */
[C---:B------:R-:W-:Y:S01]  /*39b0*/  ISETP.GT.AND P0, PT, R0.reuse, 0x17, PT ;  /* 0x000000170000780c */ /* 0x040fe20003f04270 */
[----:B------:R-:W-:Y:S01]  /*39c0*/  IMAD.MOV.U32 R178, RZ, RZ, c[0x0][0x188] ;  /* 0x00006200ffb27624 */ /* 0x000fe200078e00ff */
[----:B------:R-:W-:Y:S02]  /*39d0*/  PRMT R88, RZ, 0x7610, R88 ;  /* 0x00007610ff587816 */ /* 0x000fe40000000058 */
[----:B------:R-:W-:Y:S01]  /*39e0*/  ISETP.GT.AND P1, PT, R0, 0x1e, PT ;  /* 0x0000001e0000780c */ /* 0x000fe20003f24270 */
[----:B------:R-:W-:Y:S01]  /*39f0*/  IMAD R178, R178, 0x1e, RZ ;  /* 0x0000001eb2b27824 */ /* 0x000fe200078e02ff */
[----:B------:R-:W-:Y:S02]  /*3a00*/  ISETP.GT.AND P2, PT, R0, 0x1f, PT ;  /* 0x0000001f0000780c */ /* 0x000fe40003f44270 */
[----:B------:R-:W-:-:S05]  /*3a10*/  PRMT R91, RZ, 0x7610, R91 ;  /* 0x00007610ff5b7816 */ /* 0x000fca000000005b */
[----:B------:R1:W5:Y:S01]  /*3a20*/  @P0 LDG.E.U16 R88, [R10.64] ;  /* 0x000000040a580981 */ /* 0x000362000c1e1500 */
[----:B------:R-:W-:Y:S01]  /*3a30*/  PRMT R87, RZ, 0x7610, R87 ;  /* 0x00007610ff577816 */ /* 0x000fe20000000057 */
[----:B-1----:R-:W-:Y:S01]  /*3a40*/  IMAD.WIDE R10, R178, 0x2, R4 ;  /* 0x00000002b20a7825 */ /* 0x002fe200078e0204 */
[----:B0-----:R-:W-:-:S03]  /*3a50*/  LOP3.LUT R178, R83, 0x1f, RZ, 0xc0, !PT ;  /* 0x0000001f53b27812 */ /* 0x001fc600078ec0ff */
[----:B------:R-:W-:Y:S01]  /*3a60*/  IMAD.MOV.U32 R83, RZ, RZ, c[0x0][0x188] ;  /* 0x00006200ff537624 */ /* 0x000fe200078e00ff */
[----:B------:R0:W5:Y:S03]  /*3a70*/  @P1 LDG.E.U16 R91, [R10.64] ;  /* 0x000000040a5b1981 */ /* 0x000166000c1e1500 */
[----:B------:R-:W-:-:S04]  /*3a80*/  IMAD R83, R83, 0x1f, RZ ;  /* 0x0000001f53537824 */ /* 0x000fc800078e02ff */
[----:B0-----:R-:W-:-:S05]  /*3a90*/  IMAD.WIDE R10, R83, 0x2, R4 ;  /* 0x00000002530a7825 */ /* 0x001fca00078e0204 */
[----:B------:R0:W5:Y:S04]  /*3aa0*/  @P2 LDG.E.U16 R87, [R10.64] ;  /* 0x000000040a572981 */ /* 0x000168000c1e1500 */
[----:B------:R-:W-:Y:S01]  /*3ab0*/  BAR.SYNC.DEFER_BLOCKING 0x0 ;  /* 0x0000000000007b1d */ /* 0x000fe20000010000 */
[----:B------:R-:W-:Y:S02]  /*3ac0*/  LOP3.LUT R185, R185, R184, RZ, 0x3c, !PT ;  /* 0x000000b8b9b97212 */ /* 0x000fe400078e3cff */
[----:B------:R-:W-:Y:S02]  /*3ad0*/  ISETP.GE.AND P0, PT, R178, R0, PT ;  /* 0x00000000b200720c */ /* 0x000fe40003f06270 */
[----:B------:R-:W-:-:S04]  /*3ae0*/  LOP3.LUT R184, R185, R184, RZ, 0x3c, !PT ;  /* 0x000000b8b9b87212 */ /* 0x000fc800078e3cff */
[----:B------:R-:W-:Y:S02]  /*3af0*/  LOP3.LUT R185, R185, R184, RZ, 0x3c, !PT ;  /* 0x000000b8b9b97212 */ /* 0x000fe400078e3cff */
[----:B------:R-:W-:-:S03]  /*3b00*/  PRMT R86, RZ, 0x7610, R86 ;  /* 0x00007610ff567816 */ /* 0x000fc60000000056 */
[C---:B0-----:R-:W-:Y:S01]  /*3b10*/  IMAD.WIDE R10, R249.reuse, 0x2, R184 ;  /* 0x00000002f90a7825 */ /* 0x041fe200078e02b8 */
[----:B------:R-:W-:Y:S02]  /*3b20*/  PRMT R20, RZ, 0x7610, R20 ;  /* 0x00007610ff147816 */ /* 0x000fe40000000014 */
[----:B------:R-:W-:Y:S02]  /*3b30*/  PRMT R85, RZ, 0x7610, R85 ;  /* 0x00007610ff557816 */ /* 0x000fe40000000055 */
[----:B------:R0:W5:Y:S02]  /*3b40*/  @!P0 LDG.E.U16 R86, [R10.64] ;  /* 0x000000040a568981 */ /* 0x000164000c1e1500 */
[----:B0-----:R-:W-:-:S05]  /*3b50*/  IMAD.WIDE R10, R249, 0x2, R186 ;  /* 0x00000002f90a7825 */ /* 0x001fca00078e02ba */
[----:B------:R0:W5:Y:S01]  /*3b60*/  @!P0 LDG.E.U16 R20, [R10.64] ;  /* 0x000000040a148981 */ /* 0x000162000c1e1500 */
[----:B------:R-:W-:Y:S01]  /*3b70*/  PRMT R19, RZ, 0x7610, R19 ;  /* 0x00007610ff137816 */ /* 0x000fe20000000013 */
[----:B0-----:R-:W-:-:S05]  /*3b80*/  IMAD.WIDE R10, R249, 0x2, R188 ;  /* 0x00000002f90a7825 */ /* 0x001fca00078e02bc */
[----:B------:R0:W5:Y:S01]  /*3b90*/  @!P0 LDG.E.U16 R85, [R10.64] ;  /* 0x000000040a558981 */ /* 0x000162000c1e1500 */
[----:B------:R-:W-:Y:S01]  /*3ba0*/  PRMT R84, RZ, 0x7610, R84 ;  /* 0x00007610ff547816 */ /* 0x000fe20000000054 */
[----:B0-----:R-:W-:-:S05]  /*3bb0*/  IMAD.WIDE R10, R249, 0x2, R190 ;  /* 0x00000002f90a7825 */ /* 0x001fca00078e02be */
[----:B------:R0:W5:Y:S01]  /*3bc0*/  @!P0 LDG.E.U16 R19, [R10.64] ;  /* 0x000000040a138981 */ /* 0x000162000c1e1500 */
[----:B------:R-:W-:Y:S02]  /*3bd0*/  PRMT R18, RZ, 0x7610, R18 ;  /* 0x00007610ff127816 */ /* 0x000fe40000000012 */
[----:B------:R-:W-:Y:S01]  /*3be0*/  LOP3.LUT R199, R199, R198, RZ, 0x3c, !PT ;  /* 0x000000c6c7c77212 */ /* 0x000fe200078e3cff */
[----:B0-----:R-:W-:-:S03]  /*3bf0*/  IMAD.WIDE R10, R249, 0x2, R192 ;  /* 0x00000002f90a7825 */ /* 0x001fc600078e02c0 */
[----:B------:R-:W-:Y:S02]  /*3c00*/  LOP3.LUT R198, R199, R198, RZ, 0x3c, !PT ;  /* 0x000000c6c7c67212 */ /* 0x000fe400078e3cff */
[----:B------:R0:W5:Y:S01]  /*3c10*/  @!P0 LDG.E.U16 R84, [R10.64] ;  /* 0x000000040a548981 */ /* 0x000162000c1e1500 */
[----:B------:R-:W-:Y:S02]  /*3c20*/  PRMT R81, RZ, 0x7610, R81 ;  /* 0x00007610ff517816 */ /* 0x000fe40000000051 */
[----:B------:R-:W-:Y:S01]  /*3c30*/  LOP3.LUT R201, R201, R200, RZ, 0x3c, !PT ;  /* 0x000000c8c9c97212 */ /* 0x000fe200078e3cff */
[----:B0-----:R-:W-:Y:S01]  /*3c40*/  IMAD.WIDE R10, R249, 0x2, R194 ;  /* 0x00000002f90a7825 */ /* 0x001fe200078e02c2 */
[----:B------:R-:W-:-:S04]  /*3c50*/  LOP3.LUT R199, R199, R198, RZ, 0x3c, !PT ;  /* 0x000000c6c7c77212 */ /* 0x000fc800078e3cff */
[----:B------:R0:W5:Y:S01]  /*3c60*/  @!P0 LDG.E.U16 R18, [R10.64] ;  /* 0x000000040a128981 */ /* 0x000162000c1e1500 */
[----:B------:R-:W-:-:S03]  /*3c70*/  LOP3.LUT R200, R201, R200, RZ, 0x3c, !PT ;  /* 0x000000c8c9c87212 */ /* 0x000fc600078e3cff */
[----:B--2---:R1:W-:Y:S01]  /*3c80*/  STS.U16 [R248], R17 ;  /* 0x00000011f8007388 */ /* 0x0043e20000000400 */
[----:B0-----:R-:W-:Y:S01]  /*3c90*/  IMAD.WIDE R10, R249, 0x2, R196 ;  /* 0x00000002f90a7825 */ /* 0x001fe200078e02c4 */
[----:B------:R-:W-:Y:S02]  /*3ca0*/  LOP3.LUT R201, R201, R200, RZ, 0x3c, !PT ;  /* 0x000000c8c9c97212 */ /* 0x000fe400078e3cff */
[----:B-1----:R-:W-:Y:S02]  /*3cb0*/  PRMT R17, RZ, 0x7610, R17 ;  /* 0x00007610ff117816 */ /* 0x002fe40000000011 */
[----:B------:R0:W2:Y:S01]  /*3cc0*/  @!P0 LDG.E.U16 R81, [R10.64] ;  /* 0x000000040a518981 */ /* 0x0000a2000c1e1500 */
[----:B------:R-:W-:-:S03]  /*3cd0*/  LOP3.LUT R205, R205, R204, RZ, 0x3c, !PT ;  /* 0x000000cccdcd7212 */ /* 0x000fc600078e3cff */
[----:B---3--:R1:W-:Y:S01]  /*3ce0*/  STS.U16 [R248+0x800], R80 ;  /* 0x00080050f8007388 */ /* 0x0083e20000000400 */
[----:B0-----:R-:W-:Y:S01]  /*3cf0*/  IMAD.WIDE R10, R249, 0x2, R198 ;  /* 0x00000002f90a7825 */ /* 0x001fe200078e02c6 */
[----:B-1----:R-:W-:-:S04]  /*3d00*/  PRMT R80, RZ, 0x7610, R80 ;  /* 0x00007610ff507816 */ /* 0x002fc80000000050 */
[----:B------:R0:W3:Y:S01]  /*3d10*/  @!P0 LDG.E.U16 R17, [R10.64] ;  /* 0x000000040a118981 */ /* 0x0000e2000c1e1500 */
[----:B------:R-:W-:Y:S02]  /*3d20*/  LOP3.LUT R204, R205, R204, RZ, 0x3c, !PT ;  /* 0x000000cccdcc7212 */ /* 0x000fe400078e3cff */
[----:B------:R-:W-:Y:S01]  /*3d30*/  LOP3.LUT R207, R207, R206, RZ, 0x3c, !PT ;  /* 0x000000cecfcf7212 */ /* 0x000fe200078e3cff */
[----:B----4-:R1:W-:Y:S01]  /*3d40*/  STS.U16 [R248+0x1000], R16 ;  /* 0x00100010f8007388 */ /* 0x0103e20000000400 */
[----:B0-----:R-:W-:Y:S01]  /*3d50*/  IMAD.WIDE R10, R249, 0x2, R200 ;  /* 0x00000002f90a7825 */ /* 0x001fe200078e02c8 */
[----:B------:R-:W-:Y:S02]  /*3d60*/  LOP3.LUT R205, R205, R204, RZ, 0x3c, !PT ;  /* 0x000000cccdcd7212 */ /* 0x000fe400078e3cff */
[----:B-1----:R-:W-:Y:S02]  /*3d70*/  PRMT R16, RZ, 0x7610, R16 ;  /* 0x00007610ff107816 */ /* 0x002fe40000000010 */
[----:B------:R0:W4:Y:S01]  /*3d80*/  @!P0 LDG.E.U16 R80, [R10.64] ;  /* 0x000000040a508981 */ /* 0x000122000c1e1500 */
[----:B------:R-:W-:-:S02]  /*3d90*/  LOP3.LUT R206, R207, R206, RZ, 0x3c, !PT ;  /* 0x000000cecfce7212 */ /* 0x000fc400078e3cff */
[----:B------:R-:W-:Y:S01]  /*3da0*/  LOP3.LUT R83, R248, 0x10, RZ, 0x3c, !PT ;  /* 0x00000010f8537812 */ /* 0x000fe200078e3cff */
[----:B-----5:R1:W-:Y:S01]  /*3db0*/  STS.U16 [R248+0x1800], R79 ;  /* 0x0018004ff8007388 */ /* 0x0203e20000000400 */
[----:B------:R-:W-:Y:S01]  /*3dc0*/  LOP3.LUT R209, R209, R208, RZ, 0x3c, !PT ;  /* 0x000000d0d1d17212 */ /* 0x000fe200078e3cff */
[----:B0-----:R-:W-:Y:S01]  /*3dd0*/  IMAD.WIDE R10, R249, 0x2, R202 ;  /* 0x00000002f90a7825 */ /* 0x001fe200078e02ca */
[----:B------:R-:W-:Y:S02]  /*3de0*/  LOP3.LUT R207, R207, R206, RZ, 0x3c, !PT ;  /* 0x000000cecfcf7212 */ /* 0x000fe400078e3cff */
[----:B-1----:R-:W-:Y:S02]  /*3df0*/  PRMT R79, RZ, 0x7610, R79 ;  /* 0x00007610ff4f7816 */ /* 0x002fe4000000004f */
[----:B------:R0:W5:Y:S01]  /*3e00*/  @!P0 LDG.E.U16 R16, [R10.64] ;  /* 0x000000040a108981 */ /* 0x000162000c1e1500 */
[----:B------:R-:W-:-:S03]  /*3e10*/  LOP3.LUT R208, R209, R208, RZ, 0x3c, !PT ;  /* 0x000000d0d1d07212 */ /* 0x000fc600078e3cff */
[----:B------:R1:W-:Y:S01]  /*3e20*/  STS.U16 [R83+0x100], R15 ;  /* 0x0001000f53007388 */ /* 0x0003e20000000400 */
[----:B0-----:R-:W-:Y:S01]  /*3e30*/  IMAD.WIDE R10, R249, 0x2, R204 ;  /* 0x00000002f90a7825 */ /* 0x001fe200078e02cc */
[----:B------:R-:W-:Y:S02]  /*3e40*/  LOP3.LUT R209, R209, R208, RZ, 0x3c, !PT ;  /* 0x000000d0d1d17212 */ /* 0x000fe400078e3cff */
[----:B-1----:R-:W-:Y:S02]  /*3e50*/  PRMT R15, RZ, 0x7610, R15 ;  /* 0x00007610ff0f7816 */ /* 0x002fe4000000000f */
[----:B------:R0:W2:Y:S01]  /*3e60*/  @!P0 LDG.E.U16 R79, [R10.64] ;  /* 0x000000040a4f8981 */ /* 0x0000a2000c1e1500 */
[----:B------:R-:W-:-:S03]  /*3e70*/  LOP3.LUT R213, R213, R212, RZ, 0x3c, !PT ;  /* 0x000000d4d5d57212 */ /* 0x000fc600078e3cff */
[----:B------:R1:W-:Y:S01]  /*3e80*/  STS.U16 [R83+0x900], R78 ;  /* 0x0009004e53007388 */ /* 0x0003e20000000400 */
[----:B0-----:R-:W-:Y:S01]  /*3e90*/  IMAD.WIDE R10, R249, 0x2, R206 ;  /* 0x00000002f90a7825 */ /* 0x001fe200078e02ce */
[----:B-1----:R-:W-:-:S04]  /*3ea0*/  PRMT R78, RZ, 0x7610, R78 ;  /* 0x00007610ff4e7816 */ /* 0x002fc8000000004e */
[----:B------:R0:W2:Y:S01]  /*3eb0*/  @!P0 LDG.E.U16 R15, [R10.64] ;  /* 0x000000040a0f8981 */ /* 0x0000a2000c1e1500 */
[----:B------:R-:W-:Y:S02]  /*3ec0*/  LOP3.LUT R212, R213, R212, RZ, 0x3c, !PT ;  /* 0x000000d4d5d47212 */ /* 0x000fe400078e3cff */
[----:B------:R-:W-:Y:S01]  /*3ed0*/  LOP3.LUT R215, R215, R214, RZ, 0x3c, !PT ;  /* 0x000000d6d7d77212 */ /* 0x000fe200078e3cff */
[----:B------:R1:W-:Y:S01]  /*3ee0*/  STS.U16 [R83+0x1100], R14 ;  /* 0x0011000e53007388 */ /* 0x0003e20000000400 */
[----:B0-----:R-:W-:Y:S01]  /*3ef0*/  IMAD.WIDE R10, R249, 0x2, R208 ;  /* 0x00000002f90a7825 */ /* 0x001fe200078e02d0 */
[----:B------:R-:W-:Y:S02]  /*3f00*/  LOP3.LUT R213, R213, R212, RZ, 0x3c, !PT ;  /* 0x000000d4d5d57212 */ /* 0x000fe400078e3cff */
[----:B-1----:R-:W-:Y:S02]  /*3f10*/  PRMT R14, RZ, 0x7610, R14 ;  /* 0x00007610ff0e7816 */ /* 0x002fe4000000000e */
[----:B------:R0:W2:Y:S01]  /*3f20*/  @!P0 LDG.E.U16 R78, [R10.64] ;  /* 0x000000040a4e8981 */ /* 0x0000a2000c1e1500 */
[----:B------:R-:W-:-:S02]  /*3f30*/  LOP3.LUT R214, R215, R214, RZ, 0x3c, !PT ;  /* 0x000000d6d7d67212 */ /* 0x000fc400078e3cff */
[----:B------:R-:W-:Y:S01]  /*3f40*/  LOP3.LUT R217, R217, R216, RZ, 0x3c, !PT ;  /* 0x000000d8d9d97212 */ /* 0x000fe200078e3cff */
[----:B------:R1:W-:Y:S01]  /*3f50*/  STS.U16 [R83+0x1900], R77 ;  /* 0x0019004d53007388 */ /* 0x0003e20000000400 */
[----:B0-----:R-:W-:Y:S01]  /*3f60*/  IMAD.WIDE R10, R249, 0x2, R210 ;  /* 0x00000002f90a7825 */ /* 0x001fe200078e02d2 */
[----:B------:R-:W-:Y:S02]  /*3f70*/  LOP3.LUT R215, R215, R214, RZ, 0x3c, !PT ;  /* 0x000000d6d7d77212 */ /* 0x000fe400078e3cff */
[----:B-1----:R-:W-:Y:S02]  /*3f80*/  LOP3.LUT R83, R248, 0x20, RZ, 0x3c, !PT ;  /* 0x00000020f8537812 */ /* 0x002fe400078e3cff */
[----:B------:R0:W2:Y:S01]  /*3f90*/  @!P0 LDG.E.U16 R14, [R10.64] ;  /* 0x000000040a0e8981 */ /* 0x0000a2000c1e1500 */
[----:B------:R-:W-:Y:S02]  /*3fa0*/  PRMT R77, RZ, 0x7610, R77 ;  /* 0x00007610ff4d7816 */ /* 0x000fe4000000004d */
[----:B------:R-:W-:Y:S01]  /*3fb0*/  LOP3.LUT R216, R217, R216, RZ, 0x3c, !PT ;  /* 0x000000d8d9d87212 */ /* 0x000fe200078e3cff */
[----:B------:R1:W-:Y:S01]  /*3fc0*/  STS.U16 [R83+0x200], R13 ;  /* 0x0002000d53007388 */ /* 0x0003e20000000400 */
[----:B------:R-:W-:Y:S01]  /*3fd0*/  LOP3.LUT R219, R219, R218, RZ, 0x3c, !PT ;  /* 0x000000dadbdb7212 */ /* 0x000fe200078e3cff */
[----:B0-----:R-:W-:Y:S01]  /*3fe0*/  IMAD.WIDE R10, R249, 0x2, R212 ;  /* 0x00000002f90a7825 */ /* 0x001fe200078e02d4 */
[----:B------:R-:W-:-:S02]  /*3ff0*/  LOP3.LUT R217, R217, R216, RZ, 0x3c, !PT ;  /* 0x000000d8d9d97212 */ /* 0x000fc400078e3cff */
[----:B-1----:R-:W-:Y:S02]  /*4000*/  PRMT R13, RZ, 0x7610, R13 ;  /* 0x00007610ff0d7816 */ /* 0x002fe4000000000d */
[----:B------:R0:W2:Y:S01]  /*4010*/  @!P0 LDG.E.U16 R77, [R10.64] ;  /* 0x000000040a4d8981 */ /* 0x0000a2000c1e1500 */
[----:B------:R-:W-:Y:S02]  /*4020*/  LOP3.LUT R218, R219, R218, RZ, 0x3c, !PT ;  /* 0x000000dadbda7212 */ /* 0x000fe400078e3cff */
[----:B------:R-:W-:Y:S01]  /*4030*/  LOP3.LUT R221, R221, R220, RZ, 0x3c, !PT ;  /* 0x000000dcdddd7212 */ /* 0x000fe200078e3cff */
[----:B------:R1:W-:Y:S01]  /*4040*/  STS.U16 [R83+0xa00], R76 ;  /* 0x000a004c53007388 */ /* 0x0003e20000000400 */
[----:B0-----:R-:W-:Y:S01]  /*4050*/  IMAD.WIDE R10, R249, 0x2, R214 ;  /* 0x00000002f90a7825 */ /* 0x001fe200078e02d6 */
[----:B------:R-:W-:Y:S02]  /*4060*/  LOP3.LUT R219, R219, R218, RZ, 0x3c, !PT ;  /* 0x000000dadbdb7212 */ /* 0x000fe400078e3cff */
[----:B-1----:R-:W-:-:S02]  /*4070*/  PRMT R76, RZ, 0x7610, R76 ;  /* 0x00007610ff4c7816 */ /* 0x002fc4000000004c */
[----:B------:R0:W3:Y:S01]  /*4080*/  @!P0 LDG.E.U16 R13, [R10.64] ;  /* 0x000000040a0d8981 */ /* 0x0000e2000c1e1500 */
[----:B------:R-:W-:-:S03]  /*4090*/  LOP3.LUT R220, R221, R220, RZ, 0x3c, !PT ;  /* 0x000000dcdddc7212 */ /* 0x000fc600078e3cff */
[----:B------:R1:W-:Y:S01]  /*40a0*/  STS.U16 [R83+0x1200], R12 ;  /* 0x0012000c53007388 */ /* 0x0003e20000000400 */
[----:B0-----:R-:W-:Y:S01]  /*40b0*/  IMAD.WIDE R10, R249, 0x2, R216 ;  /* 0x00000002f90a7825 */ /* 0x001fe200078e02d8 */
[----:B------:R-:W-:Y:S02]  /*40c0*/  LOP3.LUT R223, R223, R222, RZ, 0x3c, !PT ;  /* 0x000000dedfdf7212 */ /* 0x000fe400078e3cff */
[----:B-1----:R-:W-:Y:S02]  /*40d0*/  PRMT R12, RZ, 0x7610, R12 ;  /* 0x00007610ff0c7816 */ /* 0x002fe4000000000c */
[----:B------:R0:W3:Y:S01]  /*40e0*/  @!P0 LDG.E.U16 R76, [R10.64] ;  /* 0x000000040a4c8981 */ /* 0x0000e2000c1e1500 */
[----:B------:R-:W-:Y:S02]  /*40f0*/  LOP3.LUT R221, R221, R220, RZ, 0x3c, !PT ;  /* 0x000000dcdddd7212 */ /* 0x000fe400078e3cff */
[----:B------:R-:W-:Y:S01]  /*4100*/  LOP3.LUT R222, R223, R222, RZ, 0x3c, !PT ;  /* 0x000000dedfde7212 */ /* 0x000fe200078e3cff */
[----:B------:R1:W-:Y:S01]  /*4110*/  STS.U16 [R83+0x1a00], R23 ;  /* 0x001a001753007388 */ /* 0x0003e20000000400 */
[----:B0-----:R-:W-:Y:S01]  /*4120*/  IMAD.WIDE R10, R249, 0x2, R218 ;  /* 0x00000002f90a7825 */ /* 0x001fe200078e02da */
[----:B------:R-:W-:-:S02]  /*4130*/  LOP3.LUT R225, R225, R224, RZ, 0x3c, !PT ;  /* 0x000000e0e1e17212 */ /* 0x000fc400078e3cff */
[----:B-1----:R-:W-:Y:S02]  /*4140*/  PRMT R23, RZ, 0x7610, R23 ;  /* 0x00007610ff177816 */ /* 0x002fe40000000017 */
[----:B------:R0:W5:Y:S01]  /*4150*/  @!P0 LDG.E.U16 R12, [R10.64] ;  /* 0x000000040a0c8981 */ /* 0x000162000c1e1500 */
[----:B------:R-:W-:Y:S02]  /*4160*/  LOP3.LUT R178, R248, 0x30, RZ, 0x3c, !PT ;  /* 0x00000030f8b27812 */ /* 0x000fe400078e3cff */
[----:B------:R-:W-:Y:S02]  /*4170*/  LOP3.LUT R223, R223, R222, RZ, 0x3c, !PT ;  /* 0x000000dedfdf7212 */ /* 0x000fe400078e3cff */
[----:B------:R-:W-:Y:S01]  /*4180*/  LOP3.LUT R224, R225, R224, RZ, 0x3c, !PT ;  /* 0x000000e0e1e07212 */ /* 0x000fe200078e3cff */
[----:B0-----:R-:W-:Y:S01]  /*4190*/  IMAD.WIDE R10, R249, 0x2, R220 ;  /* 0x00000002f90a7825 */ /* 0x001fe200078e02dc */
[----:B------:R0:W-:Y:S01]  /*41a0*/  STS.U16 [R178+0x300], R82 ;  /* 0x00030052b2007388 */ /* 0x0001e20000000400 */
[----:B------:R-:W-:-:S03]  /*41b0*/  LOP3.LUT R227, R227, R226, RZ, 0x3c, !PT ;  /* 0x000000e2e3e37212 */ /* 0x000fc600078e3cff */
[----:B------:R1:W5:Y:S01]  /*41c0*/  @!P0 LDG.E.U16 R23, [R10.64] ;  /* 0x000000040a178981 */ /* 0x000362000c1e1500 */
[----:B------:R-:W-:Y:S02]  /*41d0*/  LOP3.LUT R225, R225, R224, RZ, 0x3c, !PT ;  /* 0x000000e0e1e17212 */ /* 0x000fe400078e3cff */
[----:B------:R-:W-:Y:S01]  /*41e0*/  LOP3.LUT R226, R227, R226, RZ, 0x3c, !PT ;  /* 0x000000e2e3e27212 */ /* 0x000fe200078e3cff */
[----:B0-----:R-:W-:Y:S01]  /*41f0*/  IMAD.WIDE R82, R249, 0x2, R222 ;  /* 0x00000002f9527825 */ /* 0x001fe200078e02de */
[----:B-1----:R-:W-:Y:S01]  /*4200*/  PRMT R11, RZ, 0x7610, R11 ;  /* 0x00007610ff0b7816 */ /* 0x002fe2000000000b */
[----:B------:R0:W-:Y:S01]  /*4210*/  STS.U16 [R178+0xb00], R22 ;  /* 0x000b0016b2007388 */ /* 0x0001e20000000400 */
[----:B------:R-:W-:Y:S02]  /*4220*/  LOP3.LUT R229, R229, R228, RZ, 0x3c, !PT ;  /* 0x000000e4e5e57212 */ /* 0x000fe400078e3cff */
[----:B------:R-:W-:Y:S02]  /*4230*/  LOP3.LUT R227, R227, R226, RZ, 0x3c, !PT ;  /* 0x000000e2e3e37212 */ /* 0x000fe400078e3cff */
[----:B------:R1:W5:Y:S01]  /*4240*/  @!P0 LDG.E.U16 R11, [R82.64] ;  /* 0x00000004520b8981 */ /* 0x000362000c1e1500 */
[----:B------:R-:W-:-:S02]  /*4250*/  LOP3.LUT R228, R229, R228, RZ, 0x3c, !PT ;  /* 0x000000e4e5e47212 */ /* 0x000fc400078e3cff */
[----:B0-----:R-:W-:Y:S01]  /*4260*/  PRMT R22, RZ, 0x7610, R22 ;  /* 0x00007610ff167816 */ /* 0x001fe20000000016 */
[----:B-1----:R-:W-:Y:S01]  /*4270*/  IMAD.WIDE R82, R249, 0x2, R224 ;  /* 0x00000002f9527825 */ /* 0x002fe200078e02e0 */
[----:B------:R-:W-:Y:S02]  /*4280*/  PRMT R10, RZ, 0x7610, R10 ;  /* 0x00007610ff0a7816 */ /* 0x000fe4000000000a */
[----:B------:R-:W-:Y:S02]  /*4290*/  LOP3.LUT R231, R231, R230, RZ, 0x3c, !PT ;  /* 0x000000e6e7e77212 */ /* 0x000fe400078e3cff */
[----:B------:R0:W5:Y:S01]  /*42a0*/  @!P0 LDG.E.U16 R22, [R82.64] ;  /* 0x0000000452168981 */ /* 0x000162000c1e1500 */
[----:B------:R-:W-:Y:S02]  /*42b0*/  LOP3.LUT R229, R229, R228, RZ, 0x3c, !PT ;  /* 0x000000e4e5e57212 */ /* 0x000fe400078e3cff */
[----:B------:R-:W-:Y:S01]  /*42c0*/  LOP3.LUT R230, R231, R230, RZ, 0x3c, !PT ;  /* 0x000000e6e7e67212 */ /* 0x000fe200078e3cff */
[----:B------:R-:W-:Y:S01]  /*42d0*/  STS.U16 [R178+0x1300], R177 ;  /* 0x001300b1b2007388 */ /* 0x000fe20000000400 */
[----:B------:R-:W-:Y:S01]  /*42e0*/  LOP3.LUT R233, R233, R232, RZ, 0x3c, !PT ;  /* 0x000000e8e9e97212 */ /* 0x000fe200078e3cff */
[----:B0-----:R-:W-:-:S02]  /*42f0*/  IMAD.WIDE R82, R249, 0x2, R226 ;  /* 0x00000002f9527825 */ /* 0x001fc400078e02e2 */
[----:B------:R0:W-:Y:S01]  /*4300*/  STS.U16 [R178+0x1b00], R21 ;  /* 0x001b0015b2007388 */ /* 0x0001e20000000400 */
[----:B------:R-:W-:-:S03]  /*4310*/  LOP3.LUT R231, R231, R230, RZ, 0x3c, !PT ;  /* 0x000000e6e7e77212 */ /* 0x000fc600078e3cff */
[----:B------:R1:W5:Y:S01]  /*4320*/  @!P0 LDG.E.U16 R10, [R82.64] ;  /* 0x00000004520a8981 */ /* 0x000362000c1e1500 */
[----:B------:R-:W-:Y:S02]  /*4330*/  LOP3.LUT R232, R233, R232, RZ, 0x3c, !PT ;  /* 0x000000e8e9e87212 */ /* 0x000fe400078e3cff */
[----:B0-----:R-:W-:Y:S02]  /*4340*/  LOP3.LUT R178, R248, 0x40, RZ, 0x3c, !PT ;  /* 0x00000040f8b27812 */ /* 0x001fe400078e3cff */
[----:B------:R-:W-:Y:S01]  /*4350*/  PRMT R21, RZ, 0x7610, R21 ;  /* 0x00007610ff157816 */ /* 0x000fe20000000015 */
[----:B-1----:R-:W-:Y:S02]  /*4360*/  IMAD.WIDE R82, R249, 0x2, R228 ;  /* 0x00000002f9527825 */ /* 0x002fe400078e02e4 */
[----:B------:R0:W-:Y:S01]  /*4370*/  STS.U16 [R178+0x400], R168 ;  /* 0x000400a8b2007388 */ /* 0x0001e20000000400 */
[----:B------:R-:W-:-:S03]  /*4380*/  LOP3.LUT R235, R235, R234, RZ, 0x3c, !PT ;  /* 0x000000eaebeb7212 */ /* 0x000fc600078e3cff */
[----:B------:R1:W5:Y:S01]  /*4390*/  @!P0 LDG.E.U16 R21, [R82.64] ;  /* 0x0000000452158981 */ /* 0x000362000c1e1500 */
[----:B------:R-:W-:Y:S02]  /*43a0*/  LOP3.LUT R233, R233, R232, RZ, 0x3c, !PT ;  /* 0x000000e8e9e97212 */ /* 0x000fe400078e3cff */
[----:B0-----:R-:W-:Y:S01]  /*43b0*/  PRMT R168, RZ, 0x7610, R168 ;  /* 0x00007610ffa87816 */ /* 0x001fe200000000a8 */
[----:B-1----:R-:W-:Y:S01]  /*43c0*/  IMAD.WIDE R82, R249, 0x2, R230 ;  /* 0x00000002f9527825 */ /* 0x002fe200078e02e6 */
[----:B------:R-:W-:Y:S01]  /*43d0*/  LOP3.LUT R234, R235, R234, RZ, 0x3c, !PT ;  /* 0x000000eaebea7212 */ /* 0x000fe200078e3cff */
        /* <DEDUP_REMOVED lines=18> */
[----:B0-----:R-:W-:Y:S02]  /*4500*/  LOP3.LUT R178, R248, 0x50, RZ, 0x3c, !PT ;  /* 0x00000050f8b27812 */ /* 0x001fe400078e3cff */
[----:B------:R-:W-:Y:S01]  /*4510*/  PRMT R176, RZ, 0x7610, R176 ;  /* 0x00007610ffb07816 */ /* 0x000fe200000000b0 */
        /* <DEDUP_REMOVED lines=22> */
[C---:B------:R-:W-:Y:S01]  /*4680*/  LOP3.LUT R246, R247.reuse, R246, RZ, 0x3c, !PT ;  /* 0x000000f6f7f67212 */ /* 0x040fe200078e3cff */
[----:B------:R0:W-:Y:S04]  /*4690*/  STS.U16 [R178+0x1d00], R172 ;  /* 0x001d00acb2007388 */ /* 0x0001e80000000400 */
[----:B------:R1:W5:Y:S01]  /*46a0*/  @!P0 LDG.E.U16 R173, [R82.64] ;  /* 0x0000000452ad8981 */ /* 0x000362000c1e1500 */
[----:B------:R-:W-:-:S02]  /*46b0*/  LOP3.LUT R247, R247, R246, RZ, 0x3c, !PT ;  /* 0x000000f6f7f77212 */ /* 0x000fc400078e3cff */
[----:B0-----:R-:W-:Y:S02]  /*46c0*/  LOP3.LUT R178, R248, 0x60, RZ, 0x3c, !PT ;  /* 0x00000060f8b27812 */ /* 0x001fe400078e3cff */
[----:B------:R-:W-:Y:S01]  /*46d0*/  PRMT R172, RZ, 0x7610, R172 ;  /* 0x00007610ffac7816 */ /* 0x000fe200000000ac */
[C---:B-1----:R-:W-:Y:S02]  /*46e0*/  IMAD.WIDE R82, R249.reuse, 0x2, R244 ;  /* 0x00000002f9527825 */ /* 0x042fe400078e02f4 */
[----:B------:R0:W-:Y:S04]  /*46f0*/  STS.U16 [R178+0x600], R169 ;  /* 0x000600a9b2007388 */ /* 0x0001e80000000400 */
[----:B------:R1:W5:Y:S01]  /*4700*/  @!P0 LDG.E.U16 R172, [R82.64] ;  /* 0x0000000452ac8981 */ /* 0x000362000c1e1500 */
[----:B0-----:R-:W-:Y:S01]  /*4710*/  PRMT R169, RZ, 0x7610, R169 ;  /* 0x00007610ffa97816 */ /* 0x001fe200000000a9 */
[----:B-1----:R-:W-:-:S05]  /*4720*/  IMAD.WIDE R82, R249, 0x2, R246 ;  /* 0x00000002f9527825 */ /* 0x002fca00078e02f6 */
[----:B------:R-:W5:Y:S01]  /*4730*/  @!P0 LDG.E.U16 R169, [R82.64] ;  /* 0x0000000452a98981 */ /* 0x000f62000c1e1500 */
[----:B------:R-:W-:-:S03]  /*4740*/  LOP3.LUT R177, R248, 0x70, RZ, 0x3c, !PT ;  /* 0x00000070f8b17812 */ /* 0x000fc600078e3cff */
[----:B------:R-:W-:Y:S04]  /*4750*/  STS.U16 [R178+0xe00], R9 ;  /* 0x000e0009b2007388 */ /* 0x000fe80000000400 */
[----:B------:R0:W-:Y:S04]  /*4760*/  STS.U16 [R178+0x1600], R8 ;  /* 0x00160008b2007388 */ /* 0x0001e80000000400 */
[----:B------:R-:W-:Y:S04]  /*4770*/  STS.U16 [R178+0x1e00], R91 ;  /* 0x001e005bb2007388 */ /* 0x000fe80000000400 */
[----:B------:R-:W-:Y:S04]  /*4780*/  STS.U16 [R177+0x700], R90 ;  /* 0x0007005ab1007388 */ /* 0x000fe80000000400 */
[----:B------:R-:W-:Y:S04]  /*4790*/  STS.U16 [R177+0xf00], R89 ;  /* 0x000f0059b1007388 */ /* 0x000fe80000000400 */
[----:B------:R-:W-:Y:S04]  /*47a0*/  STS.U16 [R177+0x1700], R88 ;  /* 0x00170058b1007388 */ /* 0x000fe80000000400 */
[----:B------:R-:W-:Y:S04]  /*47b0*/  STS.U16 [R177+0x1f00], R87 ;  /* 0x001f0057b1007388 */ /* 0x000fe80000000400 */
[----:B------:R-:W-:Y:S04]  /*47c0*/  STS.U16 [R2+0x2000], R86 ;  /* 0x0020005602007388 */ /* 0x000fe80000000400 */
[----:B------:R-:W-:Y:S04]  /*47d0*/  STS.U16 [R2+0x2200], R85 ;  /* 0x0022005502007388 */ /* 0x000fe80000000400 */
[----:B------:R-:W-:Y:S04]  /*47e0*/  STS.U16 [R2+0x2400], R84 ;  /* 0x0024005402007388 */ /* 0x000fe80000000400 */
[----:B--2---:R-:W-:Y:S04]  /*47f0*/  STS.U16 [R2+0x2600], R81 ;  /* 0x0026005102007388 */ /* 0x004fe80000000400 */
[----:B----4-:R-:W-:Y:S04]  /*4800*/  STS.U16 [R2+0x2800], R80 ;  /* 0x0028005002007388 */ /* 0x010fe80000000400 */
[----:B------:R-:W-:Y:S04]  /*4810*/  STS.U16 [R2+0x2a00], R79 ;  /* 0x002a004f02007388 */ /* 0x000fe80000000400 */
[----:B------:R-:W-:Y:S04]  /*4820*/  STS.U16 [R2+0x2c00], R78 ;  /* 0x002c004e02007388 */ /* 0x000fe80000000400 */
[----:B------:R-:W-:Y:S04]  /*4830*/  STS.U16 [R2+0x2e00], R77 ;  /* 0x002e004d02007388 */ /* 0x000fe80000000400 */
[----:B---3--:R-:W-:Y:S01]  /*4840*/  STS.U16 [R2+0x3000], R76 ;  /* 0x0030004c02007388 */ /* 0x008fe20000000400 */
[----:B0-----:R-:W-:-:S03]  /*4850*/  LOP3.LUT R8, R7, 0x40, RZ, 0x3c, !PT ;  /* 0x0000004007087812 */ /* 0x001fc600078e3cff */
[----:B-----5:R-:W-:Y:S04]  /*4860*/  STS.U16 [R2+0x3200], R23 ;  /* 0x0032001702007388 */ /* 0x020fe80000000400 */
        /* <DEDUP_REMOVED lines=22> */
[----:B------:R-:W-:Y:S06]  /*49d0*/  BAR.SYNC.DEFER_BLOCKING 0x0 ;  /* 0x0000000000007b1d */ /* 0x000fec0000010000 */
[----:B------:R-:W-:Y:S04]  /*49e0*/  LDSM.16.MT88.4 R176, [R8] ;  /* 0x0000000008b0783b */ /* 0x000fe80000004200 */
[----:B------:R-:W-:Y:S04]  /*49f0*/  LDSM.16.MT88.4 R168, [R8+0x80] ;  /* 0x0000800008a8783b */ /* 0x000fe80000004200 */
[----:B------:R-:W-:Y:S04]  /*4a00*/  LDSM.16.M88.4 R20, [R6+0x2000] ;  /* 0x002000000614783b */ /* 0x000fe80000000200 */
[----:B------:R-:W0:Y:S04]  /*4a10*/  LDSM.16.MT88.4 R172, [R7+0x80] ;  /* 0x0000800007ac783b */ /* 0x000e280000004200 */
[----:B------:R-:W1:Y:S04]  /*4a20*/  LDSM.16.M88.4 R8, [R6+0x2400] ;  /* 0x002400000608783b */ /* 0x000e680000000200 */
[----:B------:R-:W2:Y:S04]  /*4a30*/  LDSM.16.M88.4 R12, [R6+0x2800] ;  /* 0x00280000060c783b */ /* 0x000ea80000000200 */
[----:B------:R-:W3:Y:S04]  /*4a40*/  LDSM.16.M88.4 R16, [R6+0x2c00] ;  /* 0x002c00000610783b */ /* 0x000ee80000000200 */
[----:B------:R-:W4:Y:S04]  /*4a50*/  LDSM.16.M88.4 R88, [R6+0x3000] ;  /* 0x003000000658783b */ /* 0x000f280000000200 */
[----:B------:R-:W5:Y:S04]  /*4a60*/  LDSM.16.M88.4 R84, [R6+0x3400] ;  /* 0x003400000654783b */ /* 0x000f680000000200 */
[----:B------:R-:W3:Y:S04]  /*4a70*/  LDSM.16.M88.4 R80, [R6+0x3800] ;  /* 0x003800000650783b */ /* 0x000ee80000000200 */
[----:B------:R-:W4:Y:S04]  /*4a80*/  LDSM.16.M88.4 R76, [R6+0x3c00] ;  /* 0x003c0000064c783b */ /* 0x000f280000000200 */
[----:B------:R-:W4:Y:S01]  /*4a90*/  LDSM.16.MT88.4 R180, [R7] ;  /* 0x0000000007b4783b */ /* 0x000f220000004200 */
[C---:B0-----:R-:W-:Y:S08]  /*4aa0*/  HMMA.16816.F32.BF16 R24, R172.reuse, R20, R24 ;  /* 0x00000014ac18723c */ /* 0x041ff00000041818 */
[C---:B-1----:R-:W-:Y:S08]  /*4ab0*/  HMMA.16816.F32.BF16 R36, R172.reuse, R8, R36 ;  /* 0x00000008ac24723c */ /* 0x042ff00000041824 */
[C---:B--2---:R-:W-:Y:S08]  /*4ac0*/  HMMA.16816.F32.BF16 R40, R172.reuse, R12, R40 ;  /* 0x0000000cac28723c */ /* 0x044ff00000041828 */
[C---:B---3--:R-:W-:Y:S08]  /*4ad0*/  HMMA.16816.F32.BF16 R148, R172.reuse, R16, R148 ;  /* 0x00000010ac94723c */ /* 0x048ff00000041894 */
[C---:B----4-:R-:W-:Y:S08]  /*4ae0*/  HMMA.16816.F32.BF16 R96, R172.reuse, R88, R96 ;  /* 0x00000058ac60723c */ /* 0x050ff00000041860 */
[C---:B-----5:R-:W-:Y:S08]  /*4af0*/  HMMA.16816.F32.BF16 R92, R172.reuse, R84, R92 ;  /* 0x00000054ac5c723c */ /* 0x060ff0000004185c */
[C---:B------:R-:W-:Y:S08]  /*4b00*/  HMMA.16816.F32.BF16 R44, R172.reuse, R80, R44 ;  /* 0x00000050ac2c723c */ /* 0x040ff0000004182c */
[----:B------:R-:W-:Y:S01]  /*4b10*/  HMMA.16816.F32.BF16 R48, R172, R76, R48 ;  /* 0x0000004cac30723c */ /* 0x000fe20000041830 */
[----:B------:R-:W0:Y:S07]  /*4b20*/  LDSM.16.MT88.4 R172, [R7+0x1080] ;  /* 0x0010800007ac783b */ /* 0x000e2e0000004200 */
[-C--:B------:R-:W-:Y:S08]  /*4b30*/  HMMA.16816.F32.BF16 R128, R180, R20.reuse, R128 ;  /* 0x00000014b480723c */ /* 0x080ff00000041880 */
[-C--:B------:R-:W-:Y:S08]  /*4b40*/  HMMA.16816.F32.BF16 R52, R176, R20.reuse, R52 ;  /* 0x00000014b034723c */ /* 0x080ff00000041834 */
[----:B------:R-:W-:Y:S07]  /*4b50*/  HMMA.16816.F32.BF16 R60, R168, R20, R60 ;  /* 0x00000014a83c723c */ /* 0x000fee000004183c */
[----:B------:R-:W-:Y:S01]  /*4b60*/  LOP3.LUT R21, R7, 0x40, RZ, 0x3c, !PT ;  /* 0x0000004007157812 */ /* 0x000fe200078e3cff */
[-C--:B------:R-:W-:Y:S08]  /*4b70*/  HMMA.16816.F32.BF16 R28, R176, R8.reuse, R28 ;  /* 0x00000008b01c723c */ /* 0x080ff0000004181c */
[----:B------:R-:W-:Y:S08]  /*4b80*/  HMMA.16816.F32.BF16 R64, R168, R8, R64 ;  /* 0x00000008a840723c */ /* 0x000ff00000041840 */
[-C--:B------:R-:W-:Y:S08]  /*4b90*/  HMMA.16816.F32.BF16 R32, R176, R12.reuse, R32 ;  /* 0x0000000cb020723c */ /* 0x080ff00000041820 */
[----:B------:R-:W-:Y:S08]  /*4ba0*/  HMMA.16816.F32.BF16 R68, R168, R12, R68 ;  /* 0x0000000ca844723c */ /* 0x000ff00000041844 */
[-C--:B------:R-:W-:Y:S08]  /*4bb0*/  HMMA.16816.F32.BF16 R56, R176, R16.reuse, R56 ;  /* 0x00000010b038723c */ /* 0x080ff00000041838 */
[----:B------:R-:W-:Y:S08]  /*4bc0*/  HMMA.16816.F32.BF16 R72, R168, R16, R72 ;  /* 0x00000010a848723c */ /* 0x000ff00000041848 */
[C---:B------:R-:W-:Y:S08]  /*4bd0*/  HMMA.16816.F32.BF16 R132, R176.reuse, R88, R132 ;  /* 0x00000058b084723c */ /* 0x040ff00000041884 */
[C---:B------:R-:W-:Y:S08]  /*4be0*/  HMMA.16816.F32.BF16 R136, R176.reuse, R84, R136 ;  /* 0x00000054b088723c */ /* 0x040ff00000041888 */
[C---:B------:R-:W-:Y:S08]  /*4bf0*/  HMMA.16816.F32.BF16 R140, R176.reuse, R80, R140 ;  /* 0x00000050b08c723c */ /* 0x040ff0000004188c */
[----:B------:R-:W-:Y:S01]  /*4c00*/  HMMA.16816.F32.BF16 R144, R176, R76, R144 ;  /* 0x0000004cb090723c */ /* 0x000fe20000041890 */
[----:B------:R-:W1:Y:S07]  /*4c10*/  LDSM.16.MT88.4 R176, [R7+0x1000] ;  /* 0x0010000007b0783b */ /* 0x000e6e0000004200 */
[C---:B------:R-:W-:Y:S08]  /*4c20*/  HMMA.16816.F32.BF16 R152, R168.reuse, R88, R152 ;  /* 0x00000058a898723c */ /* 0x040ff00000041898 */
[C---:B------:R-:W-:Y:S08]  /*4c30*/  HMMA.16816.F32.BF16 R156, R168.reuse, R84, R156 ;  /* 0x00000054a89c723c */ /* 0x040ff0000004189c */
[C---:B------:R-:W-:Y:S08]  /*4c40*/  HMMA.16816.F32.BF16 R160, R168.reuse, R80, R160 ;  /* 0x00000050a8a0723c */ /* 0x040ff000000418a0 */
[----:B------:R-:W-:Y:S01]  /*4c50*/  HMMA.16816.F32.BF16 R164, R168, R76, R164 ;  /* 0x0000004ca8a4723c */ /* 0x000fe200000418a4 */
[----:B------:R-:W2:Y:S07]  /*4c60*/  LDSM.16.MT88.4 R168, [R21+0x1000] ;  /* 0x0010000015a8783b */ /* 0x000eae0000004200 */
[C---:B0-----:R-:W-:Y:S08]  /*4c70*/  HMMA.16816.F32.BF16 R24, R172.reuse, R22, R24 ;  /* 0x00000016ac18723c */ /* 0x041ff00000041818 */
[C---:B------:R-:W-:Y:S08]  /*4c80*/  HMMA.16816.F32.BF16 R36, R172.reuse, R10, R36 ;  /* 0x0000000aac24723c */ /* 0x040ff00000041824 */
[C---:B------:R-:W-:Y:S08]  /*4c90*/  HMMA.16816.F32.BF16 R40, R172.reuse, R14, R40 ;  /* 0x0000000eac28723c */ /* 0x040ff00000041828 */
[C---:B------:R-:W-:Y:S08]  /*4ca0*/  HMMA.16816.F32.BF16 R148, R172.reuse, R18, R148 ;  /* 0x00000012ac94723c */ /* 0x040ff00000041894 */
[C---:B------:R-:W-:Y:S08]  /*4cb0*/  HMMA.16816.F32.BF16 R96, R172.reuse, R90, R96 ;  /* 0x0000005aac60723c */ /* 0x040ff00000041860 */
[C---:B------:R-:W-:Y:S08]  /*4cc0*/  HMMA.16816.F32.BF16 R92, R172.reuse, R86, R92 ;  /* 0x00000056ac5c723c */ /* 0x040ff0000004185c */
[C---:B------:R-:W-:Y:S08]  /*4cd0*/  HMMA.16816.F32.BF16 R44, R172.reuse, R82, R44 ;  /* 0x00000052ac2c723c */ /* 0x040ff0000004182c */
[----:B------:R-:W-:Y:S01]  /*4ce0*/  HMMA.16816.F32.BF16 R48, R172, R78, R48 ;  /* 0x0000004eac30723c */ /* 0x000fe20000041830 */
[----:B------:R-:W0:Y:S07]  /*4cf0*/  LDSM.16.MT88.4 R172, [R21+0x1080] ;  /* 0x0010800015ac783b */ /* 0x000e2e0000004200 */
[----:B------:R-:W-:Y:S07]  /*4d00*/  HMMA.16816.F32.BF16 R124, R180, R8, R124 ;  /* 0x00000008b47c723c */ /* 0x000fee000004187c */
[----:B------:R-:W-:-:S04]  /*4d10*/  IMAD.WIDE R8, R251, 0x2, R244 ;  /* 0x00000002fb087825 */ /* 0x000fc800078e02f4 */
[----:B------:R-:W-:Y:S02]  /*4d20*/  IMAD.MOV.U32 R245, RZ, RZ, R8 ;  /* 0x000000fffff57224 */ /* 0x000fe400078e0008 */
[----:B------:R-:W-:Y:S02]  /*4d30*/  IMAD.MOV.U32 R244, RZ, RZ, R9 ;  /* 0x000000fffff47224 */ /* 0x000fe400078e0009 */
[----:B------:R-:W-:-:S04]  /*4d40*/  IMAD.WIDE R8, R251, 0x2, R240 ;  /* 0x00000002fb087825 */ /* 0x000fc800078e02f0 */
[----:B------:R-:W-:Y:S02]  /*4d50*/  IMAD.MOV.U32 R241, RZ, RZ, R8 ;  /* 0x000000fffff17224 */ /* 0x000fe400078e0008 */
[----:B------:R-:W-:Y:S02]  /*4d60*/  IMAD.MOV.U32 R240, RZ, RZ, R9 ;  /* 0x000000fffff07224 */ /* 0x000fe400078e0009 */
[----:B------:R-:W-:-:S04]  /*4d70*/  IMAD.WIDE R8, R251, 0x2, R234 ;  /* 0x00000002fb087825 */ /* 0x000fc800078e02ea */
[----:B------:R-:W-:Y:S02]  /*4d80*/  IMAD.MOV.U32 R235, RZ, RZ, R8 ;  /* 0x000000ffffeb7224 */ /* 0x000fe400078e0008 */
[----:B------:R-:W-:Y:S02]  /*4d90*/  IMAD.MOV.U32 R234, RZ, RZ, R9 ;  /* 0x000000ffffea7224 */ /* 0x000fe400078e0009 */
[----:B------:R-:W-:Y:S01]  /*4da0*/  IMAD.WIDE R8, R251, 0x2, R230 ;  /* 0x00000002fb087825 */ /* 0x000fe200078e02e6 */
[----:B------:R-:W-:Y:S03]  /*4db0*/  HMMA.16816.F32.BF16 R120, R180, R12, R120 ;  /* 0x0000000cb478723c */ /* 0x000fe60000041878 */
[----:B------:R-:W-:Y:S02]  /*4dc0*/  IMAD.MOV.U32 R231, RZ, RZ, R8 ;  /* 0x000000ffffe77224 */ /* 0x000fe400078e0008 */
[----:B------:R-:W-:-:S02]  /*4dd0*/  IMAD.MOV.U32 R230, RZ, RZ, R9 ;  /* 0x000000ffffe67224 */ /* 0x000fc400078e0009 */
[C---:B------:R-:W-:Y:S01]  /*4de0*/  IMAD.WIDE R12, R251.reuse, 0x2, R242 ;  /* 0x00000002fb0c7825 */ /* 0x040fe200078e02f2 */
[----:B------:R-:W-:Y:S03]  /*4df0*/  HMMA.16816.F32.BF16 R116, R180, R16, R116 ;  /* 0x00000010b474723c */ /* 0x000fe60000041874 */
[----:B------:R-:W-:-:S05]  /*4e00*/  IMAD.WIDE R8, R251, 0x2, R224 ;  /* 0x00000002fb087825 */ /* 0x000fca00078e02e0 */
[----:B------:R-:W-:Y:S01]  /*4e10*/  HMMA.16816.F32.BF16 R112, R180, R88, R112 ;  /* 0x00000058b470723c */ /* 0x000fe20000041870 */
[----:B------:R-:W-:Y:S02]  /*4e20*/  IMAD.MOV.U32 R243, RZ, RZ, R12 ;  /* 0x000000fffff37224 */ /* 0x000fe400078e000c */
[----:B------:R-:W-:Y:S02]  /*4e30*/  IMAD.MOV.U32 R242, RZ, RZ, R13 ;  /* 0x000000fffff27224 */ /* 0x000fe400078e000d */
[----:B------:R-:W-:-:S03]  /*4e40*/  IMAD.MOV.U32 R225, RZ, RZ, R8 ;  /* 0x000000ffffe17224 */ /* 0x000fc600078e0008 */
[----:B------:R-:W-:Y:S01]  /*4e50*/  HMMA.16816.F32.BF16 R108, R180, R84, R108 ;  /* 0x00000054b46c723c */ /* 0x000fe2000004186c */
[----:B------:R-:W-:Y:S02]  /*4e60*/  IMAD.MOV.U32 R224, RZ, RZ, R9 ;  /* 0x000000ffffe07224 */ /* 0x000fe400078e0009 */
[----:B------:R-:W-:-:S05]  /*4e70*/  IMAD.WIDE R12, R251, 0x2, R236 ;  /* 0x00000002fb0c7825 */ /* 0x000fca00078e02ec */
[----:B------:R-:W-:Y:S01]  /*4e80*/  HMMA.16816.F32.BF16 R104, R180, R80, R104 ;  /* 0x00000050b468723c */ /* 0x000fe20000041868 */
[----:B------:R-:W-:-:S07]  /*4e90*/  IMAD.WIDE R8, R251, 0x2, R218 ;  /* 0x00000002fb087825 */ /* 0x000fce00078e02da */
[----:B------:R-:W-:Y:S01]  /*4ea0*/  HMMA.16816.F32.BF16 R100, R180, R76, R100 ;  /* 0x0000004cb464723c */ /* 0x000fe20000041864 */
[----:B------:R-:W-:Y:S01]  /*4eb0*/  IMAD.MOV.U32 R237, RZ, RZ, R12 ;  /* 0x000000ffffed7224 */ /* 0x000fe200078e000c */
[----:B------:R-:W-:Y:S01]  /*4ec0*/  IADD3 R250, R250, -0x1, RZ ;  /* 0xfffffffffafa7810 */ /* 0x000fe20007ffe0ff */
[----:B------:R-:W-:Y:S02]  /*4ed0*/  IMAD.MOV.U32 R236, RZ, RZ, R13 ;  /* 0x000000ffffec7224 */ /* 0x000fe400078e000d */
[----:B------:R-:W-:Y:S02]  /*4ee0*/  IMAD.MOV.U32 R219, RZ, RZ, R8 ;  /* 0x000000ffffdb7224 */ /* 0x000fe400078e0008 */
[----:B------:R-:W-:Y:S01]  /*4ef0*/  IMAD.MOV.U32 R218, RZ, RZ, R9 ;  /* 0x000000ffffda7224 */ /* 0x000fe200078e0009 */
[----:B-1----:R-:W-:Y:S01]  /*4f00*/  HMMA.16816.F32.BF16 R124, R176, R10, R124 ;  /* 0x0000000ab07c723c */ /* 0x002fe2000004187c */
[----:B------:R-:W-:-:S04]  /*4f10*/  IMAD.WIDE R16, R251, 0x2, R246 ;  /* 0x00000002fb107825 */ /* 0x000fc800078e02f6 */
[----:B------:R-:W-:-:S03]  /*4f20*/  IMAD.WIDE R12, R251, 0x2, R232 ;  /* 0x00000002fb0c7825 */ /* 0x000fc600078e02e8 */
[----:B--2---:R-:W-:Y:S01]  /*4f30*/  HMMA.16816.F32.BF16 R28, R168, R10, R28 ;  /* 0x0000000aa81c723c */ /* 0x004fe2000004181c */
[----:B------:R-:W-:Y:S01]  /*4f40*/  IMAD.WIDE R8, R251, 0x2, R212 ;  /* 0x00000002fb087825 */ /* 0x000fe200078e02d4 */
[----:B------:R-:W-:-:S06]  /*4f50*/  ISETP.NE.U32.AND P0, PT, R250, RZ, PT ;  /* 0x000000fffa00720c */ /* 0x000fcc0003f05070 */
[----:B0-----:R-:W-:Y:S01]  /*4f60*/  HMMA.16816.F32.BF16 R64, R172, R10, R64 ;  /* 0x0000000aac40723c */ /* 0x001fe20000041840 */
[----:B------:R-:W-:Y:S02]  /*4f70*/  IMAD.MOV.U32 R247, RZ, RZ, R16 ;  /* 0x000000fffff77224 */ /* 0x000fe400078e0010 */
[----:B------:R-:W-:-:S04]  /*4f80*/  IMAD.MOV.U32 R246, RZ, RZ, R17 ;  /* 0x000000fffff67224 */ /* 0x000fc800078e0011 */
[----:B------:R-:W-:-:S04]  /*4f90*/  IMAD.WIDE R10, R251, 0x2, R220 ;  /* 0x00000002fb0a7825 */ /* 0x000fc800078e02dc */
[----:B------:R-:W-:Y:S02]  /*4fa0*/  IMAD.MOV.U32 R233, RZ, RZ, R12 ;  /* 0x000000ffffe97224 */ /* 0x000fe400078e000c */
[----:B------:R-:W-:Y:S02]  /*4fb0*/  IMAD.MOV.U32 R232, RZ, RZ, R13 ;  /* 0x000000ffffe87224 */ /* 0x000fe400078e000d */
[----:B------:R-:W-:Y:S02]  /*4fc0*/  IMAD.MOV.U32 R221, RZ, RZ, R10 ;  /* 0x000000ffffdd7224 */ /* 0x000fe400078e000a */
[----:B------:R-:W-:Y:S02]  /*4fd0*/  IMAD.MOV.U32 R220, RZ, RZ, R11 ;  /* 0x000000ffffdc7224 */ /* 0x000fe400078e000b */
[----:B------:R-:W-:Y:S02]  /*4fe0*/  IMAD.MOV.U32 R213, RZ, RZ, R8 ;  /* 0x000000ffffd57224 */ /* 0x000fe400078e0008 */
[----:B------:R-:W-:-:S02]  /*4ff0*/  IMAD.MOV.U32 R212, RZ, RZ, R9 ;  /* 0x000000ffffd47224 */ /* 0x000fc400078e0009 */
[----:B------:R-:W-:-:S04]  /*5000*/  IMAD.WIDE R16, R251, 0x2, R238 ;  /* 0x00000002fb107825 */ /* 0x000fc800078e02ee */
[----:B------:R-:W-:-:S04]  /*5010*/  IMAD.WIDE R12, R251, 0x2, R226 ;  /* 0x00000002fb0c7825 */ /* 0x000fc800078e02e2 */
[----:B------:R-:W-:-:S04]  /*5020*/  IMAD.WIDE R10, R251, 0x2, R214 ;  /* 0x00000002fb0a7825 */ /* 0x000fc800078e02d6 */
[----:B------:R-:W-:-:S04]  /*5030*/  IMAD.WIDE R8, R251, 0x2, R206 ;  /* 0x00000002fb087825 */ /* 0x000fc800078e02ce */
[----:B------:R-:W-:Y:S02]  /*5040*/  IMAD.MOV.U32 R239, RZ, RZ, R16 ;  /* 0x000000ffffef7224 */ /* 0x000fe400078e0010 */
[----:B------:R-:W-:Y:S02]  /*5050*/  IMAD.MOV.U32 R238, RZ, RZ, R17 ;  /* 0x000000ffffee7224 */ /* 0x000fe400078e0011 */
[----:B------:R-:W-:Y:S02]  /*5060*/  IMAD.MOV.U32 R227, RZ, RZ, R12 ;  /* 0x000000ffffe37224 */ /* 0x000fe400078e000c */
[----:B------:R-:W-:Y:S02]  /*5070*/  IMAD.MOV.U32 R226, RZ, RZ, R13 ;  /* 0x000000ffffe27224 */ /* 0x000fe400078e000d */
[----:B------:R-:W-:Y:S02]  /*5080*/  IMAD.MOV.U32 R215, RZ, RZ, R10 ;  /* 0x000000ffffd77224 */ /* 0x000fe400078e000a */
[----:B------:R-:W-:-:S02]  /*5090*/  IMAD.MOV.U32 R214, RZ, RZ, R11 ;  /* 0x000000ffffd67224 */ /* 0x000fc400078e000b */
[----:B------:R-:W-:Y:S02]  /*50a0*/  IMAD.MOV.U32 R207, RZ, RZ, R8 ;  /* 0x000000ffffcf7224 */ /* 0x000fe400078e0008 */
[----:B------:R-:W-:Y:S02]  /*50b0*/  IMAD.MOV.U32 R206, RZ, RZ, R9 ;  /* 0x000000ffffce7224 */ /* 0x000fe400078e0009 */
[----:B------:R-:W-:-:S04]  /*50c0*/  IMAD.WIDE R16, R251, 0x2, R228 ;  /* 0x00000002fb107825 */ /* 0x000fc800078e02e4 */
[----:B------:R-:W-:-:S04]  /*50d0*/  IMAD.WIDE R12, R251, 0x2, R216 ;  /* 0x00000002fb0c7825 */ /* 0x000fc800078e02d8 */
[----:B------:R-:W-:-:S04]  /*50e0*/  IMAD.WIDE R10, R251, 0x2, R208 ;  /* 0x00000002fb0a7825 */ /* 0x000fc800078e02d0 */
[----:B------:R-:W-:-:S04]  /*50f0*/  IMAD.WIDE R8, R251, 0x2, R200 ;  /* 0x00000002fb087825 */ /* 0x000fc800078e02c8 */
[----:B------:R-:W-:Y:S02]  /*5100*/  IMAD.MOV.U32 R20, RZ, RZ, c[0x0][0x188] ;  /* 0x00006200ff147624 */ /* 0x000fe400078e00ff */
[----:B------:R-:W-:Y:S02]  /*5110*/  IMAD.MOV.U32 R229, RZ, RZ, R16 ;  /* 0x000000ffffe57224 */ /* 0x000fe400078e0010 */
[----:B------:R-:W-:Y:S02]  /*5120*/  IMAD.MOV.U32 R228, RZ, RZ, R17 ;  /* 0x000000ffffe47224 */ /* 0x000fe400078e0011 */
[----:B------:R-:W-:Y:S02]  /*5130*/  IMAD.MOV.U32 R217, RZ, RZ, R12 ;  /* 0x000000ffffd97224 */ /* 0x000fe400078e000c */
[----:B------:R-:W-:Y:S02]  /*5140*/  IMAD.MOV.U32 R216, RZ, RZ, R13 ;  /* 0x000000ffffd87224 */ /* 0x000fe400078e000d */
[----:B------:R-:W-:-:S02]  /*5150*/  IMAD.MOV.U32 R209, RZ, RZ, R10 ;  /* 0x000000ffffd17224 */ /* 0x000fc400078e000a */
[----:B------:R-:W-:Y:S02]  /*5160*/  IMAD.MOV.U32 R208, RZ, RZ, R11 ;  /* 0x000000ffffd07224 */ /* 0x000fe400078e000b */
[----:B------:R-:W-:Y:S02]  /*5170*/  IMAD.MOV.U32 R201, RZ, RZ, R8 ;  /* 0x000000ffffc97224 */ /* 0x000fe400078e0008 */
[----:B------:R-:W-:Y:S01]  /*5180*/  IMAD.MOV.U32 R200, RZ, RZ, R9 ;  /* 0x000000ffffc87224 */ /* 0x000fe200078e0009 */
[----:B------:R-:W-:Y:S01]  /*5190*/  HMMA.16816.F32.BF16 R128, R176, R22, R128 ;  /* 0x00000016b080723c */ /* 0x000fe20000041880 */
[----:B------:R-:W-:-:S04]  /*51a0*/  IMAD.WIDE R16, R251, 0x2, R222 ;  /* 0x00000002fb107825 */ /* 0x000fc800078e02de */
[----:B------:R-:W-:-:S03]  /*51b0*/  IMAD.WIDE R12, R251, 0x2, R204 ;  /* 0x00000002fb0c7825 */ /* 0x000fc600078e02cc */
[----:B------:R-:W-:Y:S01]  /*51c0*/  HMMA.16816.F32.BF16 R120, R176, R14, R120 ;  /* 0x0000000eb078723c */ /* 0x000fe20000041878 */
[----:B------:R-:W-:-:S04]  /*51d0*/  IMAD.WIDE R10, R251, 0x2, R198 ;  /* 0x00000002fb0a7825 */ /* 0x000fc800078e02c6 */
[----:B------:R-:W-:Y:S02]  /*51e0*/  IMAD.SHL.U32 R20, R20, 0x20, RZ ;  /* 0x0000002014147824 */ /* 0x000fe400078e00ff */
[----:B------:R-:W-:Y:S01]  /*51f0*/  IMAD.WIDE R8, R251, 0x2, R184 ;  /* 0x00000002fb087825 */ /* 0x000fe200078e02b8 */
[----:B------:R-:W-:Y:S01]  /*5200*/  HMMA.16816.F32.BF16 R116, R176, R18, R116 ;  /* 0x00000012b074723c */ /* 0x000fe20000041874 */
[----:B------:R-:W-:Y:S02]  /*5210*/  IADD3 R0, R0, -0x20, RZ ;  /* 0xffffffe000007810 */ /* 0x000fe40007ffe0ff */
[----:B------:R-:W-:Y:S02]  /*5220*/  IMAD.MOV.U32 R223, RZ, RZ, R16 ;  /* 0x000000ffffdf7224 */ /* 0x000fe400078e0010 */
[----:B------:R-:W-:-:S03]  /*5230*/  IMAD.MOV.U32 R222, RZ, RZ, R17 ;  /* 0x000000ffffde7224 */ /* 0x000fc600078e0011 */
[----:B------:R-:W-:Y:S01]  /*5240*/  HMMA.16816.F32.BF16 R112, R176, R90, R112 ;  /* 0x0000005ab070723c */ /* 0x000fe20000041870 */
[----:B------:R-:W-:-:S04]  /*5250*/  IMAD.WIDE R210, R251, 0x2, R210 ;  /* 0x00000002fbd27825 */ /* 0x000fc800078e02d2 */
[----:B------:R-:W-:-:S03]  /*5260*/  IMAD.WIDE R202, R251, 0x2, R202 ;  /* 0x00000002fbca7825 */ /* 0x000fc600078e02ca */
[----:B------:R-:W-:Y:S01]  /*5270*/  HMMA.16816.F32.BF16 R108, R176, R86, R108 ;  /* 0x00000056b06c723c */ /* 0x000fe2000004186c */
[----:B------:R-:W-:Y:S02]  /*5280*/  IMAD.MOV.U32 R205, RZ, RZ, R12 ;  /* 0x000000ffffcd7224 */ /* 0x000fe400078e000c */
[----:B------:R-:W-:Y:S02]  /*5290*/  IMAD.MOV.U32 R204, RZ, RZ, R13 ;  /* 0x000000ffffcc7224 */ /* 0x000fe400078e000d */
[----:B------:R-:W-:-:S03]  /*52a0*/  IMAD.WIDE R196, R251, 0x2, R196 ;  /* 0x00000002fbc47825 */ /* 0x000fc600078e02c4 */
[----:B------:R-:W-:Y:S01]  /*52b0*/  HMMA.16816.F32.BF16 R104, R176, R82, R104 ;  /* 0x00000052b068723c */ /* 0x000fe20000041868 */
[----:B------:R-:W-:Y:S02]  /*52c0*/  IMAD.MOV.U32 R199, RZ, RZ, R10 ;  /* 0x000000ffffc77224 */ /* 0x000fe400078e000a */
[----:B------:R-:W-:Y:S02]  /*52d0*/  IMAD.MOV.U32 R198, RZ, RZ, R11 ;  /* 0x000000ffffc67224 */ /* 0x000fe400078e000b */
[----:B------:R-:W-:-:S03]  /*52e0*/  IMAD.WIDE R194, R251, 0x2, R194 ;  /* 0x00000002fbc27825 */ /* 0x000fc600078e02c2 */
[----:B------:R-:W-:Y:S01]  /*52f0*/  HMMA.16816.F32.BF16 R100, R176, R78, R100 ;  /* 0x0000004eb064723c */ /* 0x000fe20000041864 */
[----:B------:R-:W-:-:S04]  /*5300*/  IMAD.WIDE R192, R251, 0x2, R192 ;  /* 0x00000002fbc07825 */ /* 0x000fc800078e02c0 */
[----:B------:R-:W-:-:S03]  /*5310*/  IMAD.WIDE R190, R251, 0x2, R190 ;  /* 0x00000002fbbe7825 */ /* 0x000fc600078e02be */
[----:B------:R-:W-:Y:S01]  /*5320*/  HMMA.16816.F32.BF16 R52, R168, R22, R52 ;  /* 0x00000016a834723c */ /* 0x000fe20000041834 */
[----:B------:R-:W-:-:S04]  /*5330*/  IMAD.WIDE R188, R251, 0x2, R188 ;  /* 0x00000002fbbc7825 */ /* 0x000fc800078e02bc */
[----:B------:R-:W-:-:S03]  /*5340*/  IMAD.WIDE R186, R251, 0x2, R186 ;  /* 0x00000002fbba7825 */ /* 0x000fc600078e02ba */
[----:B------:R-:W-:Y:S01]  /*5350*/  HMMA.16816.F32.BF16 R32, R168, R14, R32 ;  /* 0x0000000ea820723c */ /* 0x000fe20000041820 */
[----:B------:R-:W-:-:S04]  /*5360*/  IMAD.WIDE R4, R20, 0x2, R4 ;  /* 0x0000000214047825 */ /* 0x000fc800078e0204 */
[----:B------:R-:W-:-:S03]  /*5370*/  IMAD.MOV.U32 R185, RZ, RZ, R8 ;  /* 0x000000ffffb97224 */ /* 0x000fc600078e0008 */
[----:B------:R-:W-:Y:S01]  /*5380*/  HMMA.16816.F32.BF16 R56, R168, R18, R56 ;  /* 0x00000012a838723c */ /* 0x000fe20000041838 */
[----:B------:R-:W-:-:S07]  /*5390*/  IMAD.MOV.U32 R184, RZ, RZ, R9 ;  /* 0x000000ffffb87224 */ /* 0x000fce00078e0009 */
[C---:B------:R-:W-:Y:S08]  /*53a0*/  HMMA.16816.F32.BF16 R132, R168.reuse, R90, R132 ;  /* 0x0000005aa884723c */ /* 0x040ff00000041884 */
[C---:B------:R-:W-:Y:S08]  /*53b0*/  HMMA.16816.F32.BF16 R136, R168.reuse, R86, R136 ;  /* 0x00000056a888723c */ /* 0x040ff00000041888 */
[C---:B------:R-:W-:Y:S08]  /*53c0*/  HMMA.16816.F32.BF16 R140, R168.reuse, R82, R140 ;  /* 0x00000052a88c723c */ /* 0x040ff0000004188c */
[----:B------:R-:W-:Y:S08]  /*53d0*/  HMMA.16816.F32.BF16 R144, R168, R78, R144 ;  /* 0x0000004ea890723c */ /* 0x000ff00000041890 */
[C---:B------:R-:W-:Y:S08]  /*53e0*/  HMMA.16816.F32.BF16 R60, R172.reuse, R22, R60 ;  /* 0x00000016ac3c723c */ /* 0x040ff0000004183c */
[C---:B------:R-:W-:Y:S08]  /*53f0*/  HMMA.16816.F32.BF16 R68, R172.reuse, R14, R68 ;  /* 0x0000000eac44723c */ /* 0x040ff00000041844 */
[C---:B------:R-:W-:Y:S08]  /*5400*/  HMMA.16816.F32.BF16 R72, R172.reuse, R18, R72 ;  /* 0x00000012ac48723c */ /* 0x040ff00000041848 */
[C---:B------:R-:W-:Y:S08]  /*5410*/  HMMA.16816.F32.BF16 R152, R172.reuse, R90, R152 ;  /* 0x0000005aac98723c */ /* 0x040ff00000041898 */
[C---:B------:R-:W-:Y:S08]  /*5420*/  HMMA.16816.F32.BF16 R156, R172.reuse, R86, R156 ;  /* 0x00000056ac9c723c */ /* 0x040ff0000004189c */
[C---:B------:R-:W-:Y:S08]  /*5430*/  HMMA.16816.F32.BF16 R160, R172.reuse, R82, R160 ;  /* 0x00000052aca0723c */ /* 0x040ff000000418a0 */
[----:B------:R-:W-:Y:S01]  /*5440*/  HMMA.16816.F32.BF16 R164, R172, R78, R164 ;  /* 0x0000004eaca4723c */ /* 0x000fe200000418a4 */
[----:B------:R-:W-:Y:S01]  /*5450*/  @!P0 CALL.REL.NOINC `(.L_x_1) ;  /* 0x0000001000008944 */ /* 0x000fe20003c00000 */
[----:B------:R-:W-:Y:S06]  /*5460*/  BRA `(.L_x_2) ;  /* 0xffffda7000007947 */ /* 0x000fec000383ffff */
.L_x_1:
[----:B------:R-:W-:Y:S02]  /*5470*/  F2FP.BF16.PACK_AB R81, R95, R94 ;  /* 0x0000005e5f51723e */ /* 0x000fe400000010ff */
[----:B------:R-:W-:-:S02]  /*5480*/  F2FP.BF16.PACK_AB R95, R49, R48 ;  /* 0x00000030315f723e */ /* 0x000fc400000010ff */
[----:B------:R-:W-:Y:S02]  /*5490*/  F2FP.BF16.PACK_AB R94, R45, R44 ;  /* 0x0000002c2d5e723e */ /* 0x000fe400000010ff */
[----:B------:R-:W-:Y:S02]  /*54a0*/  F2FP.BF16.PACK_AB R77, R159, R158 ;  /* 0x0000009e9f4d723e */ /* 0x000fe400000010ff */
[----:B------:R-:W-:Y:S02]  /*54b0*/  F2FP.BF16.PACK_AB R157, R157, R156 ;  /* 0x0000009c9d9d723e */ /* 0x000fe400000010ff */
[----:B------:R-:W-:Y:S02]  /*54c0*/  F2FP.BF16.PACK_AB R83, R51, R50 ;  /* 0x000000323353723e */ /* 0x000fe400000010ff */
        /* <DEDUP_REMOVED lines=58> */
.L_x_0:
[----:B------:R-:W2:Y:S04]  /*5870*/  LDL.LU R25, [R1] ;  /* 0x0000000001197983 */ /* 0x000ea80000300800 */
[----:B------:R-:W1:Y:S02]  /*5880*/  S2R R10, SR_TID.X ;  /* 0x00000000000a7919 */ /* 0x000e640000002100 */
[C---:B-1----:R-:W-:Y:S02]  /*5890*/  IMAD.SHL.U32 R0, R10.reuse, 0x200, RZ ;  /* 0x000002000a007824 */ /* 0x042fe400078e00ff */
[----:B------:R-:W-:-:S03]  /*58a0*/  IMAD.SHL.U32 R9, R10, 0x20, RZ ;  /* 0x000000200a097824 */ /* 0x000fc600078e00ff */
[----:B------:R-:W-:Y:S01]  /*58b0*/  LOP3.LUT R0, R0, 0x3000, RZ, 0xc0, !PT ;  /* 0x0000300000007812 */ /* 0x000fe200078ec0ff */
[C---:B------:R-:W-:Y:S02]  /*58c0*/  IMAD.SHL.U32 R2, R10.reuse, 0x4, RZ ;  /* 0x000000040a027824 */ /* 0x040fe400078e00ff */
[----:B------:R-:W-:Y:S01]  /*58d0*/  IMAD.SHL.U32 R8, R10, 0x40, RZ ;  /* 0x000000400a087824 */ /* 0x000fe200078e00ff */
[----:B------:R-:W-:-:S04]  /*58e0*/  LOP3.LUT R9, R0, 0x60, R9, 0xf8, !PT ;  /* 0x0000006000097812 */ /* 0x000fc800078ef809 */
[----:B------:R-:W-:Y:S02]  /*58f0*/  LOP3.LUT R8, R8, 0x800, RZ, 0xc0, !PT ;  /* 0x0000080008087812 */ /* 0x000fe400078ec0ff */
[----:B------:R-:W-:-:S05]  /*5900*/  LOP3.LUT R9, R9, 0x170, R2, 0x78, !PT ;  /* 0x0000017009097812 */ /* 0x000fca00078e7802 */
[----:B------:R-:W-:Y:S01]  /*5910*/  IMAD.IADD R52, R8, 0x1, R9 ;  /* 0x0000000108347824 */ /* 0x000fe200078e0209 */
[----:B------:R-:W-:Y:S01]  /*5920*/  BAR.SYNC.DEFER_BLOCKING 0x0 ;  /* 0x0000000000007b1d */ /* 0x000fe20000010000 */
[C---:B------:R-:W-:Y:S01]  /*5930*/  IMAD.SHL.U32 R0, R10.reuse, 0x800, RZ ;  /* 0x000008000a007824 */ /* 0x040fe200078e00ff */
[----:B------:R-:W-:-:S04]  /*5940*/  LOP3.LUT R10, R10, 0x7f, RZ, 0xc0, !PT ;  /* 0x0000007f0a0a7812 */ /* 0x000fc800078ec0ff */
[----:B------:R-:W-:Y:S01]  /*5950*/  LOP3.LUT R0, R0, 0x3000, RZ, 0xc0, !PT ;  /* 0x0000300000007812 */ /* 0x000fe200078ec0ff */
[----:B------:R-:W-:Y:S04]  /*5960*/  STS.128 [R52], R124 ;  /* 0x0000007c34007388 */ /* 0x000fe80000000c00 */
[----:B------:R1:W-:Y:S04]  /*5970*/  STS.128 [R52+0x80], R4 ;  /* 0x0000800434007388 */ /* 0x0003e80000000c00 */
[----:B------:R-:W-:Y:S04]  /*5980*/  STS.128 [R52+0x200], R28 ;  /* 0x0002001c34007388 */ /* 0x000fe80000000c00 */
[----:B------:R-:W-:Y:S04]  /*5990*/  STS.128 [R52+0x280], R12 ;  /* 0x0002800c34007388 */ /* 0x000fe80000000c00 */
[----:B------:R-:W-:Y:S04]  /*59a0*/  STS.128 [R52+0x400], R16 ;  /* 0x0004001034007388 */ /* 0x000fe80000000c00 */
[----:B------:R-:W-:Y:S04]  /*59b0*/  STS.128 [R52+0x480], R20 ;  /* 0x0004801434007388 */ /* 0x000fe80000000c00 */
[----:B------:R-:W-:Y:S04]  /*59c0*/  STS.128 [R52+0x600], R64 ;  /* 0x0006004034007388 */ /* 0x000fe80000000c00 */
[----:B------:R-:W-:Y:S01]  /*59d0*/  STS.128 [R52+0x680], R84 ;  /* 0x0006805434007388 */ /* 0x000fe20000000c00 */
[----:B------:R-:W-:-:S03]  /*59e0*/  IMAD R36, R10, 0x10, R0 ;  /* 0x000000100a247824 */ /* 0x000fc600078e0200 */
[----:B------:R-:W-:Y:S01]  /*59f0*/  BAR.SYNC.DEFER_BLOCKING 0x0 ;  /* 0x0000000000007b1d */ /* 0x000fe20000010000 */
[C---:B------:R-:W-:Y:S02]  /*5a00*/  IADD3 R24, R3.reuse, 0x1, RZ ;  /* 0x0000000103187810 */ /* 0x040fe40007ffe0ff */
[C---:B-1----:R-:W-:Y:S02]  /*5a10*/  IADD3 R4, R3.reuse, 0x2, RZ ;  /* 0x0000000203047810 */ /* 0x042fe40007ffe0ff */
[C---:B------:R-:W-:Y:S02]  /*5a20*/  IADD3 R2, R3.reuse, 0x3, RZ ;  /* 0x0000000303027810 */ /* 0x040fe40007ffe0ff */
[C---:B------:R-:W-:Y:S02]  /*5a30*/  LOP3.LUT R39, R36.reuse, 0x20, RZ, 0x3c, !PT ;  /* 0x0000002024277812 */ /* 0x040fe400078e3cff */
[C---:B------:R-:W-:Y:S02]  /*5a40*/  LOP3.LUT R38, R36.reuse, 0x40, RZ, 0x3c, !PT ;  /* 0x0000004024267812 */ /* 0x040fe400078e3cff */
[----:B------:R-:W-:Y:S01]  /*5a50*/  LOP3.LUT R37, R36, 0x60, RZ, 0x3c, !PT ;  /* 0x0000006024257812 */ /* 0x000fe200078e3cff */
[----:B------:R-:W1:Y:S04]  /*5a60*/  LDS.128 R8, [R36] ;  /* 0x0000000024087984 */ /* 0x000e680000000c00 */
[----:B------:R-:W-:Y:S04]  /*5a70*/  LDS.128 R28, [R36+0x800] ;  /* 0x00080000241c7984 */ /* 0x000fe80000000c00 */
[----:B------:R-:W3:Y:S04]  /*5a80*/  LDS.128 R20, [R39] ;  /* 0x0000000027147984 */ /* 0x000ee80000000c00 */
[----:B------:R-:W4:Y:S04]  /*5a90*/  LDS.128 R16, [R38] ;  /* 0x0000000026107984 */ /* 0x000f280000000c00 */
[----:B------:R-:W-:Y:S04]  /*5aa0*/  LDS.128 R12, [R38+0x800] ;  /* 0x00080000260c7984 */ /* 0x000fe80000000c00 */
[----:B0-----:R-:W0:Y:S01]  /*5ab0*/  LDS.128 R32, [R37] ;  /* 0x0000000025207984 */ /* 0x001e220000000c00 */
[C---:B------:R-:W-:Y:S01]  /*5ac0*/  IADD3 R0, R3.reuse, 0x4, RZ ;  /* 0x0000000403007810 */ /* 0x040fe20007ffe0ff */
[C---:B------:R-:W-:Y:S01]  /*5ad0*/  IMAD R41, R3.reuse, c[0x0][0x198], RZ ;  /* 0x0000660003297a24 */ /* 0x040fe200078e02ff */
[----:B------:R-:W-:-:S04]  /*5ae0*/  IADD3 R43, R3, 0x5, RZ ;  /* 0x00000005032b7810 */ /* 0x000fc80007ffe0ff */
[----:B------:R-:W-:Y:S02]  /*5af0*/  IADD3 R53, R41, c[0x0][0x198], RZ ;  /* 0x0000660029357a10 */ /* 0x000fe40007ffe0ff */
[----:B--2---:R-:W-:-:S04]  /*5b00*/  ISETP.GE.AND P0, PT, R25, c[0x0][0x178], PT ;  /* 0x00005e0019007a0c */ /* 0x004fc80003f06270 */
[----:B------:R-:W-:Y:S01]  /*5b10*/  ISETP.LT.AND P4, PT, R2, c[0x0][0x17c], !P0 ;  /* 0x00005f0002007a0c */ /* 0x000fe20004781270 */
[----:B------:R-:W-:Y:S01]  /*5b20*/  IMAD R2, R25, c[0x0][0x194], RZ ;  /* 0x0000650019027a24 */ /* 0x000fe200078e02ff */
[----:B------:R-:W-:Y:S02]  /*5b30*/  ISETP.LT.AND P1, PT, R24, c[0x0][0x17c], !P0 ;  /* 0x00005f0018007a0c */ /* 0x000fe40004721270 */
[----:B------:R-:W-:Y:S01]  /*5b40*/  ISETP.LT.AND P5, PT, R4, c[0x0][0x17c], !P0 ;  /* 0x00005f0004007a0c */ /* 0x000fe200047a1270 */
[----:B------:R-:W2:Y:S04]  /*5b50*/  LDS.128 R24, [R39+0x800] ;  /* 0x0008000027187984 */ /* 0x000ea80000000c00 */
[----:B------:R-:W5:Y:S04]  /*5b60*/  LDS.128 R4, [R37+0x800] ;  /* 0x0008000025047984 */ /* 0x000f680000000c00 */
[----:B------:R-:W-:Y:S01]  /*5b70*/  BAR.SYNC.DEFER_BLOCKING 0x0 ;  /* 0x0000000000007b1d */ /* 0x000fe20000010000 */
[----:B------:R-:W-:-:S02]  /*5b80*/  ISETP.LT.AND P3, PT, R0, c[0x0][0x17c], !P0 ;  /* 0x00005f0000007a0c */ /* 0x000fc40004761270 */
[C---:B------:R-:W-:Y:S02]  /*5b90*/  LEA R0, P6, R2.reuse, c[0x0][0x170], 0x1 ;  /* 0x00005c0002007a11 */ /* 0x040fe400078c08ff */
[----:B------:R-:W-:Y:S02]  /*5ba0*/  ISETP.LT.AND P2, PT, R3, c[0x0][0x17c], !P0 ;  /* 0x00005f0003007a0c */ /* 0x000fe40004741270 */
[----:B------:R-:W-:Y:S01]  /*5bb0*/  LEA.HI.X.SX32 R2, R2, c[0x0][0x174], 0x1, P6 ;  /* 0x00005d0002027a11 */ /* 0x000fe200030f0eff */
[----:B------:R-:W-:Y:S04]  /*5bc0*/  STS.128 [R52], R108 ;  /* 0x0000006c34007388 */ /* 0x000fe80000000c00 */
[----:B------:R-:W-:Y:S04]  /*5bd0*/  STS.128 [R52+0x80], R48 ;  /* 0x0000803034007388 */ /* 0x000fe80000000c00 */
[----:B------:R-:W-:Y:S04]  /*5be0*/  STS.128 [R52+0x200], R136 ;  /* 0x0002008834007388 */ /* 0x000fe80000000c00 */
[----:B------:R0:W-:Y:S04]  /*5bf0*/  STS.128 [R52+0x280], R44 ;  /* 0x0002802c34007388 */ /* 0x0001e80000000c00 */
[----:B------:R-:W-:Y:S04]  /*5c00*/  STS.128 [R52+0x400], R92 ;  /* 0x0004005c34007388 */ /* 0x000fe80000000c00 */
[----:B------:R-:W-:Y:S04]  /*5c10*/  STS.128 [R52+0x480], R80 ;  /* 0x0004805034007388 */ /* 0x000fe80000000c00 */
[----:B------:R-:W-:Y:S04]  /*5c20*/  STS.128 [R52+0x600], R156 ;  /* 0x0006009c34007388 */ /* 0x000fe80000000c00 */
[----:B------:R-:W-:Y:S04]  /*5c30*/  STS.128 [R52+0x680], R76 ;  /* 0x0006804c34007388 */ /* 0x000fe80000000c00 */
[----:B------:R-:W-:Y:S01]  /*5c40*/  BAR.SYNC.DEFER_BLOCKING 0x0 ;  /* 0x0000000000007b1d */ /* 0x000fe20000010000 */
[----:B------:R-:W-:-:S04]  /*5c50*/  LEA R40, P6, R41, R0, 0x1 ;  /* 0x0000000029287211 */ /* 0x000fc800078c08ff */
[----:B------:R-:W-:Y:S02]  /*5c60*/  LEA.HI.X.SX32 R41, R41, R2, 0x1, P6 ;  /* 0x0000000229297211 */ /* 0x000fe400030f0eff */
[C---:B------:R-:W-:Y:S02]  /*5c70*/  LEA R42, P6, R53.reuse, R0, 0x1 ;  /* 0x00000000352a7211 */ /* 0x040fe400078c08ff */
[----:B0-----:R-:W-:-:S04]  /*5c80*/  IADD3 R45, R53, c[0x0][0x198], RZ ;  /* 0x00006600352d7a10 */ /* 0x001fc80007ffe0ff */
[----:B------:R-:W-:Y:S02]  /*5c90*/  IADD3 R47, R45, c[0x0][0x198], RZ ;  /* 0x000066002d2f7a10 */ /* 0x000fe40007ffe0ff */
[----:B------:R-:W-:Y:S01]  /*5ca0*/  IADD3 R46, R3, 0x6, RZ ;  /* 0x00000006032e7810 */ /* 0x000fe20007ffe0ff */
[----:B-1----:R0:W-:Y:S01]  /*5cb0*/  @P2 STG.E.U16 [R40.64], R8 ;  /* 0x0000000828002986 */ /* 0x0021e2000c101504 */
[----:B------:R-:W-:Y:S02]  /*5cc0*/  ISETP.LT.AND P2, PT, R43, c[0x0][0x17c], !P0 ;  /* 0x00005f002b007a0c */ /* 0x000fe40004741270 */
[----:B------:R-:W-:Y:S02]  /*5cd0*/  LEA.HI.X.SX32 R43, R53, R2, 0x1, P6 ;  /* 0x00000002352b7211 */ /* 0x000fe400030f0eff */
[----:B------:R-:W-:Y:S02]  /*5ce0*/  LEA R44, P6, R45, R0, 0x1 ;  /* 0x000000002d2c7211 */ /* 0x000fe400078c08ff */
[----:B------:R-:W-:-:S02]  /*5cf0*/  IADD3 R49, R47, c[0x0][0x198], RZ ;  /* 0x000066002f317a10 */ /* 0x000fc40007ffe0ff */
[----:B------:R-:W-:Y:S02]  /*5d00*/  LEA.HI.X.SX32 R45, R45, R2, 0x1, P6 ;  /* 0x000000022d2d7211 */ /* 0x000fe400030f0eff */
[----:B0-----:R-:W-:Y:S02]  /*5d10*/  PRMT R41, R8, 0x7632, R41 ;  /* 0x0000763208297816 */ /* 0x001fe40000000029 */
[----:B------:R-:W-:-:S03]  /*5d20*/  LEA R40, P6, R47, R0, 0x1 ;  /* 0x000000002f287211 */ /* 0x000fc600078c08ff */
[----:B------:R0:W-:Y:S01]  /*5d30*/  @P1 STG.E.U16 [R42.64], R41 ;  /* 0x000000292a001986 */ /* 0x0001e2000c101504 */
[----:B------:R-:W-:Y:S02]  /*5d40*/  ISETP.LT.AND P1, PT, R46, c[0x0][0x17c], !P0 ;  /* 0x00005f002e007a0c */ /* 0x000fe40004721270 */
[----:B------:R-:W-:Y:S01]  /*5d50*/  IADD3 R8, R3, 0x7, RZ ;  /* 0x0000000703087810 */ /* 0x000fe20007ffe0ff */
[----:B---3--:R1:W-:Y:S01]  /*5d60*/  @P5 STG.E.U16 [R44.64], R20 ;  /* 0x000000142c005986 */ /* 0x0083e2000c101504 */
[----:B------:R-:W-:Y:S02]  /*5d70*/  PRMT R48, R20, 0x7632, R48 ;  /* 0x0000763214307816 */ /* 0x000fe40000000030 */
[----:B0-----:R-:W-:Y:S02]  /*5d80*/  LEA.HI.X.SX32 R41, R47, R2, 0x1, P6 ;  /* 0x000000022f297211 */ /* 0x001fe400030f0eff */
[C---:B------:R-:W-:Y:S02]  /*5d90*/  LEA R46, P6, R49.reuse, R0, 0x1 ;  /* 0x00000000312e7211 */ /* 0x040fe400078c08ff */
[----:B------:R-:W-:-:S02]  /*5da0*/  IADD3 R43, R49, c[0x0][0x198], RZ ;  /* 0x00006600312b7a10 */ /* 0x000fc40007ffe0ff */
[----:B------:R-:W-:Y:S02]  /*5db0*/  LEA.HI.X.SX32 R47, R49, R2, 0x1, P6 ;  /* 0x00000002312f7211 */ /* 0x000fe400030f0eff */
[C---:B------:R-:W-:Y:S02]  /*5dc0*/  LEA R42, P6, R43.reuse, R0, 0x1 ;  /* 0x000000002b2a7211 */ /* 0x040fe400078c08ff */
[C---:B-1----:R-:W-:Y:S01]  /*5dd0*/  IADD3 R45, R43.reuse, c[0x0][0x198], RZ ;  /* 0x000066002b2d7a10 */ /* 0x042fe20007ffe0ff */
[----:B------:R0:W-:Y:S01]  /*5de0*/  @P4 STG.E.U16 [R40.64], R48 ;  /* 0x0000003028004986 */ /* 0x0001e2000c101504 */
[----:B------:R-:W-:Y:S02]  /*5df0*/  ISETP.LT.AND P5, PT, R8, c[0x0][0x17c], !P0 ;  /* 0x00005f0008007a0c */ /* 0x000fe400047a1270 */
[----:B------:R-:W-:Y:S02]  /*5e00*/  LEA.HI.X.SX32 R43, R43, R2, 0x1, P6 ;  /* 0x000000022b2b7211 */ /* 0x000fe400030f0eff */
[----:B------:R-:W-:-:S02]  /*5e10*/  IADD3 R8, R3, 0x8, RZ ;  /* 0x0000000803087810 */ /* 0x000fc40007ffe0ff */
[C---:B------:R-:W-:Y:S01]  /*5e20*/  LEA R44, P6, R45.reuse, R0, 0x1 ;  /* 0x000000002d2c7211 */ /* 0x040fe200078c08ff */
[----:B----4-:R1:W-:Y:S01]  /*5e30*/  @P3 STG.E.U16 [R46.64], R16 ;  /* 0x000000102e003986 */ /* 0x0103e2000c101504 */
[----:B------:R-:W-:Y:S02]  /*5e40*/  ISETP.LT.AND P4, PT, R8, c[0x0][0x17c], !P0 ;  /* 0x00005f0008007a0c */ /* 0x000fe40004781270 */
[C---:B0-----:R-:W-:Y:S02]  /*5e50*/  IADD3 R41, R45.reuse, c[0x0][0x198], RZ ;  /* 0x000066002d297a10 */ /* 0x041fe40007ffe0ff */
[----:B------:R-:W-:Y:S02]  /*5e60*/  LEA.HI.X.SX32 R45, R45, R2, 0x1, P6 ;  /* 0x000000022d2d7211 */ /* 0x000fe400030f0eff */
[----:B------:R-:W-:Y:S02]  /*5e70*/  IADD3 R8, R3, 0x9, RZ ;  /* 0x0000000903087810 */ /* 0x000fe40007ffe0ff */
[----:B------:R-:W-:-:S02]  /*5e80*/  PRMT R20, R16, 0x7632, R20 ;  /* 0x0000763210147816 */ /* 0x000fc40000000014 */
[C---:B------:R-:W-:Y:S02]  /*5e90*/  LEA R40, P6, R41.reuse, R0, 0x1 ;  /* 0x0000000029287211 */ /* 0x040fe400078c08ff */
[C---:B-1----:R-:W-:Y:S01]  /*5ea0*/  IADD3 R47, R41.reuse, c[0x0][0x198], RZ ;  /* 0x00006600292f7a10 */ /* 0x042fe20007ffe0ff */
[----:B------:R0:W-:Y:S01]  /*5eb0*/  @P2 STG.E.U16 [R42.64], R20 ;  /* 0x000000142a002986 */ /* 0x0001e2000c101504 */
[----:B------:R-:W-:Y:S02]  /*5ec0*/  ISETP.LT.AND P3, PT, R8, c[0x0][0x17c], !P0 ;  /* 0x00005f0008007a0c */ /* 0x000fe40004761270 */
[----:B------:R-:W-:Y:S02]  /*5ed0*/  LEA.HI.X.SX32 R41, R41, R2, 0x1, P6 ;  /* 0x0000000229297211 */ /* 0x000fe400030f0eff */
[----:B------:R-:W-:Y:S02]  /*5ee0*/  IADD3 R8, R3, 0xa, RZ ;  /* 0x0000000a03087810 */ /* 0x000fe40007ffe0ff */
[----:B------:R-:W-:Y:S01]  /*5ef0*/  LEA R46, P6, R47, R0, 0x1 ;  /* 0x000000002f2e7211 */ /* 0x000fe200078c08ff */
[----:B------:R1:W-:Y:S01]  /*5f00*/  @P1 STG.E.U16 [R44.64], R32 ;  /* 0x000000202c001986 */ /* 0x0003e2000c101504 */
[----:B------:R-:W-:-:S02]  /*5f10*/  ISETP.LT.AND P2, PT, R8, c[0x0][0x17c], !P0 ;  /* 0x00005f0008007a0c */ /* 0x000fc40004741270 */
[C---:B0-----:R-:W-:Y:S02]  /*5f20*/  IADD3 R43, R47.reuse, c[0x0][0x198], RZ ;  /* 0x000066002f2b7a10 */ /* 0x041fe40007ffe0ff */
[----:B------:R-:W-:Y:S02]  /*5f30*/  LEA.HI.X.SX32 R47, R47, R2, 0x1, P6 ;  /* 0x000000022f2f7211 */ /* 0x000fe400030f0eff */
[----:B------:R-:W-:Y:S02]  /*5f40*/  IADD3 R8, R3, 0xb, RZ ;  /* 0x0000000b03087810 */ /* 0x000fe40007ffe0ff */
[----:B------:R-:W-:Y:S02]  /*5f50*/  PRMT R16, R32, 0x7632, R16 ;  /* 0x0000763220107816 */ /* 0x000fe40000000010 */
[C---:B------:R-:W-:Y:S02]  /*5f60*/  LEA R42, P6, R43.reuse, R0, 0x1 ;  /* 0x000000002b2a7211 */ /* 0x040fe400078c08ff */
[----:B-1----:R-:W-:Y:S01]  /*5f70*/  IADD3 R45, R43, c[0x0][0x198], RZ ;  /* 0x000066002b2d7a10 */ /* 0x002fe20007ffe0ff */
[----:B------:R0:W-:Y:S01]  /*5f80*/  @P5 STG.E.U16 [R40.64], R16 ;  /* 0x0000001028005986 */ /* 0x0001e2000c101504 */
[----:B------:R-:W-:-:S02]  /*5f90*/  ISETP.LT.AND P1, PT, R8, c[0x0][0x17c], !P0 ;  /* 0x00005f0008007a0c */ /* 0x000fc40004721270 */
[----:B------:R-:W-:Y:S02]  /*5fa0*/  LEA.HI.X.SX32 R43, R43, R2, 0x1, P6 ;  /* 0x000000022b2b7211 */ /* 0x000fe400030f0eff */
[----:B------:R-:W-:Y:S02]  /*5fb0*/  IADD3 R8, R3, 0xc, RZ ;  /* 0x0000000c03087810 */ /* 0x000fe40007ffe0ff */
[C---:B------:R-:W-:Y:S01]  /*5fc0*/  LEA R44, P6, R45.reuse, R0, 0x1 ;  /* 0x000000002d2c7211 */ /* 0x040fe200078c08ff */
[----:B------:R1:W-:Y:S01]  /*5fd0*/  @P4 STG.E.U16 [R46.64], R28 ;  /* 0x0000001c2e004986 */ /* 0x0003e2000c101504 */
[----:B------:R-:W-:Y:S02]  /*5fe0*/  ISETP.LT.AND P5, PT, R8, c[0x0][0x17c], !P0 ;  /* 0x00005f0008007a0c */ /* 0x000fe400047a1270 */
[C---:B0-----:R-:W-:Y:S02]  /*5ff0*/  IADD3 R41, R45.reuse, c[0x0][0x198], RZ ;  /* 0x000066002d297a10 */ /* 0x041fe40007ffe0ff */
[----:B------:R-:W-:-:S02]  /*6000*/  LEA.HI.X.SX32 R45, R45, R2, 0x1, P6 ;  /* 0x000000022d2d7211 */ /* 0x000fc400030f0eff */
[----:B------:R-:W-:Y:S02]  /*6010*/  IADD3 R8, R3, 0xd, RZ ;  /* 0x0000000d03087810 */ /* 0x000fe40007ffe0ff */
[----:B------:R-:W-:Y:S02]  /*6020*/  PRMT R20, R28, 0x7632, R20 ;  /* 0x000076321c147816 */ /* 0x000fe40000000014 */
[C---:B------:R-:W-:Y:S02]  /*6030*/  LEA R40, P6, R41.reuse, R0, 0x1 ;  /* 0x0000000029287211 */ /* 0x040fe400078c08ff */
[C---:B-1----:R-:W-:Y:S01]  /*6040*/  IADD3 R47, R41.reuse, c[0x0][0x198], RZ ;  /* 0x00006600292f7a10 */ /* 0x042fe20007ffe0ff */
[----:B------:R0:W-:Y:S01]  /*6050*/  @P3 STG.E.U16 [R42.64], R20 ;  /* 0x000000142a003986 */ /* 0x0001e2000c101504 */
[----:B------:R-:W-:Y:S02]  /*6060*/  ISETP.LT.AND P4, PT, R8, c[0x0][0x17c], !P0 ;  /* 0x00005f0008007a0c */ /* 0x000fe40004781270 */
[----:B------:R-:W-:-:S02]  /*6070*/  LEA.HI.X.SX32 R41, R41, R2, 0x1, P6 ;  /* 0x0000000229297211 */ /* 0x000fc400030f0eff */
[----:B------:R-:W-:Y:S02]  /*6080*/  IADD3 R8, R3, 0xe, RZ ;  /* 0x0000000e03087810 */ /* 0x000fe40007ffe0ff */
[C---:B------:R-:W-:Y:S01]  /*6090*/  LEA R46, P6, R47.reuse, R0, 0x1 ;  /* 0x000000002f2e7211 */ /* 0x040fe200078c08ff */
[----:B--2---:R1:W-:Y:S01]  /*60a0*/  @P2 STG.E.U16 [R44.64], R24 ;  /* 0x000000182c002986 */ /* 0x0043e2000c101504 */
[----:B------:R-:W-:Y:S02]  /*60b0*/  ISETP.LT.AND P3, PT, R8, c[0x0][0x17c], !P0 ;  /* 0x00005f0008007a0c */ /* 0x000fe40004761270 */
[C---:B0-----:R-:W-:Y:S02]  /*60c0*/  IADD3 R43, R47.reuse, c[0x0][0x198], RZ ;  /* 0x000066002f2b7a10 */ /* 0x041fe40007ffe0ff */
[----:B------:R-:W-:Y:S02]  /*60d0*/  LEA.HI.X.SX32 R47, R47, R2, 0x1, P6 ;  /* 0x000000022f2f7211 */ /* 0x000fe400030f0eff */
[----:B------:R-:W-:-:S02]  /*60e0*/  IADD3 R8, R3, 0xf, RZ ;  /* 0x0000000f03087810 */ /* 0x000fc40007ffe0ff */
[----:B------:R-:W-:Y:S02]  /*60f0*/  PRMT R16, R24, 0x7632, R16 ;  /* 0x0000763218107816 */ /* 0x000fe40000000010 */
[C---:B------:R-:W-:Y:S02]  /*6100*/  LEA R42, P6, R43.reuse, R0, 0x1 ;  /* 0x000000002b2a7211 */ /* 0x040fe400078c08ff */
[C---:B-1----:R-:W-:Y:S01]  /*6110*/  IADD3 R45, R43.reuse, c[0x0][0x198], RZ ;  /* 0x000066002b2d7a10 */ /* 0x042fe20007ffe0ff */
[----:B------:R0:W-:Y:S01]  /*6120*/  @P1 STG.E.U16 [R40.64], R16 ;  /* 0x0000001028001986 */ /* 0x0001e2000c101504 */
[----:B------:R-:W-:Y:S02]  /*6130*/  ISETP.LT.AND P2, PT, R8, c[0x0][0x17c], !P0 ;  /* 0x00005f0008007a0c */ /* 0x000fe40004741270 */
[----:B------:R-:W-:Y:S02]  /*6140*/  LEA.HI.X.SX32 R43, R43, R2, 0x1, P6 ;  /* 0x000000022b2b7211 */ /* 0x000fe400030f0eff */
[----:B------:R-:W-:-:S02]  /*6150*/  IADD3 R8, R3, 0x10, RZ ;  /* 0x0000001003087810 */ /* 0x000fc40007ffe0ff */
[C---:B------:R-:W-:Y:S01]  /*6160*/  LEA R44, P6, R45.reuse, R0, 0x1 ;  /* 0x000000002d2c7211 */ /* 0x040fe200078c08ff */
[----:B------:R1:W-:Y:S01]  /*6170*/  @P5 STG.E.U16 [R46.64], R12 ;  /* 0x0000000c2e005986 */ /* 0x0003e2000c101504 */
        /* <DEDUP_REMOVED lines=12> */
[----:B-----5:R1:W-:Y:S01]  /*6240*/  @P3 STG.E.U16 [R44.64], R4 ;  /* 0x000000042c003986 */ /* 0x0203e2000c101504 */
[----:B------:R-:W-:-:S02]  /*6250*/  ISETP.LT.AND P4, PT, R8, c[0x0][0x17c], !P0 ;  /* 0x00005f0008007a0c */ /* 0x000fc40004781270 */
[C---:B0-----:R-:W-:Y:S02]  /*6260*/  IADD3 R43, R47.reuse, c[0x0][0x198], RZ ;  /* 0x000066002f2b7a10 */ /* 0x041fe40007ffe0ff */
[----:B------:R-:W-:Y:S02]  /*6270*/  PRMT R12, R4, 0x7632, R12 ;  /* 0x00007632040c7816 */ /* 0x000fe4000000000c */
[----:B------:R-:W-:Y:S02]  /*6280*/  LEA.HI.X.SX32 R47, R47, R2, 0x1, P6 ;  /* 0x000000022f2f7211 */ /* 0x000fe400030f0eff */
[----:B------:R-:W-:Y:S02]  /*6290*/  IADD3 R8, R3, 0x13, RZ ;  /* 0x0000001303087810 */ /* 0x000fe40007ffe0ff */
[C---:B------:R-:W-:Y:S02]  /*62a0*/  LEA R42, P6, R43.reuse, R0, 0x1 ;  /* 0x000000002b2a7211 */ /* 0x040fe400078c08ff */
[----:B-1----:R-:W-:-:S02]  /*62b0*/  IADD3 R45, R43, c[0x0][0x198], RZ ;  /* 0x000066002b2d7a10 */ /* 0x002fc40007ffe0ff */
[----:B------:R-:W-:Y:S01]  /*62c0*/  IADD3 R4, R3, 0x15, RZ ;  /* 0x0000001503047810 */ /* 0x000fe20007ffe0ff */
[----:B------:R0:W-:Y:S01]  /*62d0*/  @P2 STG.E.U16 [R40.64], R12 ;  /* 0x0000000c28002986 */ /* 0x0001e2000c101504 */
[----:B------:R-:W-:Y:S02]  /*62e0*/  ISETP.LT.AND P3, PT, R8, c[0x0][0x17c], !P0 ;  /* 0x00005f0008007a0c */ /* 0x000fe40004761270 */
[----:B------:R-:W-:Y:S01]  /*62f0*/  LEA.HI.X.SX32 R43, R43, R2, 0x1, P6 ;  /* 0x000000022b2b7211 */ /* 0x000fe200030f0eff */
[----:B------:R1:W-:Y:S01]  /*6300*/  @P1 STG.E.U16 [R46.64], R9 ;  /* 0x000000092e001986 */ /* 0x0003e2000c101504 */
[----:B------:R-:W-:Y:S02]  /*6310*/  IADD3 R8, R3, 0x14, RZ ;  /* 0x0000001403087810 */ /* 0x000fe40007ffe0ff */
[----:B------:R-:W-:Y:S02]  /*6320*/  PRMT R16, R9, 0x7632, R16 ;  /* 0x0000763209107816 */ /* 0x000fe40000000010 */
[----:B------:R-:W-:-:S02]  /*6330*/  LEA R44, P6, R45, R0, 0x1 ;  /* 0x000000002d2c7211 */ /* 0x000fc400078c08ff */
[----:B------:R-:W-:Y:S02]  /*6340*/  ISETP.LT.AND P1, PT, R4, c[0x0][0x17c], !P0 ;  /* 0x00005f0004007a0c */ /* 0x000fe40004721270 */
[----:B0-----:R-:W-:Y:S02]  /*6350*/  IADD3 R41, R45, c[0x0][0x198], RZ ;  /* 0x000066002d297a10 */ /* 0x001fe40007ffe0ff */
[----:B------:R-:W-:Y:S01]  /*6360*/  IADD3 R4, R3, 0x16, RZ ;  /* 0x0000001603047810 */ /* 0x000fe20007ffe0ff */
[----:B------:R0:W-:Y:S01]  /*6370*/  @P5 STG.E.U16 [R42.64], R16 ;  /* 0x000000102a005986 */ /* 0x0001e2000c101504 */
[----:B------:R-:W-:Y:S02]  /*6380*/  ISETP.LT.AND P2, PT, R8, c[0x0][0x17c], !P0 ;  /* 0x00005f0008007a0c */ /* 0x000fe40004741270 */
[----:B------:R-:W-:Y:S02]  /*6390*/  LEA.HI.X.SX32 R45, R45, R2, 0x1, P6 ;  /* 0x000000022d2d7211 */ /* 0x000fe400030f0eff */
[----:B------:R-:W-:-:S02]  /*63a0*/  LEA R8, P6, R41, R0, 0x1 ;  /* 0x0000000029087211 */ /* 0x000fc400078c08ff */
[----:B------:R-:W-:Y:S02]  /*63b0*/  ISETP.LT.AND P5, PT, R4, c[0x0][0x17c], !P0 ;  /* 0x00005f0004007a0c */ /* 0x000fe400047a1270 */
[----:B-1----:R-:W-:Y:S02]  /*63c0*/  IADD3 R47, R41, c[0x0][0x198], RZ ;  /* 0x00006600292f7a10 */ /* 0x002fe40007ffe0ff */
[----:B------:R-:W-:Y:S01]  /*63d0*/  IADD3 R4, R3, 0x17, RZ ;  /* 0x0000001703047810 */ /* 0x000fe20007ffe0ff */
[----:B------:R1:W-:Y:S01]  /*63e0*/  @P4 STG.E.U16 [R44.64], R21 ;  /* 0x000000152c004986 */ /* 0x0003e2000c101504 */
[----:B------:R-:W-:Y:S02]  /*63f0*/  LEA.HI.X.SX32 R9, R41, R2, 0x1, P6 ;  /* 0x0000000229097211 */ /* 0x000fe400030f0eff */
[----:B------:R-:W-:Y:S02]  /*6400*/  PRMT R12, R21, 0x7632, R12 ;  /* 0x00007632150c7816 */ /* 0x000fe4000000000c */
[----:B------:R-:W-:-:S02]  /*6410*/  LEA R40, P6, R47, R0, 0x1 ;  /* 0x000000002f287211 */ /* 0x000fc400078c08ff */
[----:B------:R-:W-:Y:S02]  /*6420*/  ISETP.LT.AND P4, PT, R4, c[0x0][0x17c], !P0 ;  /* 0x00005f0004007a0c */ /* 0x000fe40004781270 */
[----:B0-----:R-:W-:Y:S02]  /*6430*/  IADD3 R43, R47, c[0x0][0x198], RZ ;  /* 0x000066002f2b7a10 */ /* 0x001fe40007ffe0ff */
[----:B------:R-:W-:Y:S01]  /*6440*/  IADD3 R4, R3, 0x18, RZ ;  /* 0x0000001803047810 */ /* 0x000fe20007ffe0ff */
[----:B------:R0:W-:Y:S01]  /*6450*/  @P3 STG.E.U16 [R8.64], R12 ;  /* 0x0000000c08003986 */ /* 0x0001e2000c101504 */
[----:B------:R-:W-:Y:S02]  /*6460*/  LEA.HI.X.SX32 R41, R47, R2, 0x1, P6 ;  /* 0x000000022f297211 */ /* 0x000fe400030f0eff */
[----:B------:R-:W-:Y:S02]  /*6470*/  LEA R20, P6, R43, R0, 0x1 ;  /* 0x000000002b147211 */ /* 0x000fe400078c08ff */
[----:B------:R-:W-:-:S02]  /*6480*/  ISETP.LT.AND P3, PT, R4, c[0x0][0x17c], !P0 ;  /* 0x00005f0004007a0c */ /* 0x000fc40004761270 */
[----:B-1----:R-:W-:Y:S02]  /*6490*/  IADD3 R45, R43, c[0x0][0x198], RZ ;  /* 0x000066002b2d7a10 */ /* 0x002fe40007ffe0ff */
[----:B------:R-:W-:Y:S01]  /*64a0*/  IADD3 R4, R3, 0x19, RZ ;  /* 0x0000001903047810 */ /* 0x000fe20007ffe0ff */
[----:B------:R1:W-:Y:S01]  /*64b0*/  @P2 STG.E.U16 [R40.64], R17 ;  /* 0x0000001128002986 */ /* 0x0003e2000c101504 */
[----:B------:R-:W-:Y:S02]  /*64c0*/  LEA.HI.X.SX32 R21, R43, R2, 0x1, P6 ;  /* 0x000000022b157211 */ /* 0x000fe400030f0eff */
[----:B------:R-:W-:Y:S02]  /*64d0*/  PRMT R24, R17, 0x7632, R24 ;  /* 0x0000763211187816 */ /* 0x000fe40000000018 */
[----:B------:R-:W-:Y:S02]  /*64e0*/  LEA R42, P6, R45, R0, 0x1 ;  /* 0x000000002d2a7211 */ /* 0x000fe400078c08ff */
[----:B------:R-:W-:-:S02]  /*64f0*/  ISETP.LT.AND P2, PT, R4, c[0x0][0x17c], !P0 ;  /* 0x00005f0004007a0c */ /* 0x000fc40004741270 */
[----:B0-----:R-:W-:Y:S02]  /*6500*/  IADD3 R9, R45, c[0x0][0x198], RZ ;  /* 0x000066002d097a10 */ /* 0x001fe40007ffe0ff */
[----:B------:R-:W-:Y:S01]  /*6510*/  IADD3 R4, R3, 0x1a, RZ ;  /* 0x0000001a03047810 */ /* 0x000fe20007ffe0ff */
[----:B------:R0:W-:Y:S01]  /*6520*/  @P1 STG.E.U16 [R20.64], R24 ;  /* 0x0000001814001986 */ /* 0x0001e2000c101504 */
[----:B------:R-:W-:Y:S02]  /*6530*/  LEA.HI.X.SX32 R43, R45, R2, 0x1, P6 ;  /* 0x000000022d2b7211 */ /* 0x000fe400030f0eff */
[C---:B------:R-:W-:Y:S02]  /*6540*/  LEA R8, P6, R9.reuse, R0, 0x1 ;  /* 0x0000000009087211 */ /* 0x040fe400078c08ff */
[----:B------:R-:W-:Y:S02]  /*6550*/  ISETP.LT.AND P1, PT, R4, c[0x0][0x17c], !P0 ;  /* 0x00005f0004007a0c */ /* 0x000fe40004721270 */
[----:B-1----:R-:W-:-:S02]  /*6560*/  IADD3 R17, R9, c[0x0][0x198], RZ ;  /* 0x0000660009117a10 */ /* 0x002fc40007ffe0ff */
[----:B------:R-:W-:Y:S01]  /*6570*/  IADD3 R4, R3, 0x1b, RZ ;  /* 0x0000001b03047810 */ /* 0x000fe20007ffe0ff */
[----:B------:R1:W-:Y:S01]  /*6580*/  @P5 STG.E.U16 [R42.64], R33 ;  /* 0x000000212a005986 */ /* 0x0003e2000c101504 */
[----:B------:R-:W-:Y:S02]  /*6590*/  LEA.HI.X.SX32 R9, R9, R2, 0x1, P6 ;  /* 0x0000000209097211 */ /* 0x000fe400030f0eff */
[----:B------:R-:W-:Y:S02]  /*65a0*/  PRMT R12, R33, 0x7632, R12 ;  /* 0x00007632210c7816 */ /* 0x000fe4000000000c */
[C---:B------:R-:W-:Y:S02]  /*65b0*/  LEA R16, P6, R17.reuse, R0, 0x1 ;  /* 0x0000000011107211 */ /* 0x040fe400078c08ff */
[----:B------:R-:W-:Y:S02]  /*65c0*/  ISETP.LT.AND P5, PT, R4, c[0x0][0x17c], !P0 ;  /* 0x00005f0004007a0c */ /* 0x000fe400047a1270 */
[----:B0-----:R-:W-:-:S02]  /*65d0*/  IADD3 R21, R17, c[0x0][0x198], RZ ;  /* 0x0000660011157a10 */ /* 0x001fc40007ffe0ff */
[----:B------:R-:W-:Y:S01]  /*65e0*/  IADD3 R4, R3, 0x1c, RZ ;  /* 0x0000001c03047810 */ /* 0x000fe20007ffe0ff */
[----:B------:R0:W-:Y:S01]  /*65f0*/  @P4 STG.E.U16 [R8.64], R12 ;  /* 0x0000000c08004986 */ /* 0x0001e2000c101504 */
[----:B------:R-:W-:Y:S02]  /*6600*/  LEA.HI.X.SX32 R17, R17, R2, 0x1, P6 ;  /* 0x0000000211117211 */ /* 0x000fe400030f0eff */
[C---:B------:R-:W-:Y:S02]  /*6610*/  LEA R20, P6, R21.reuse, R0, 0x1 ;  /* 0x0000000015147211 */ /* 0x040fe400078c08ff */
[----:B------:R-:W-:Y:S02]  /*6620*/  ISETP.LT.AND P4, PT, R4, c[0x0][0x17c], !P0 ;  /* 0x00005f0004007a0c */ /* 0x000fe40004781270 */
[----:B-1----:R-:W-:Y:S02]  /*6630*/  IADD3 R33, R21, c[0x0][0x198], RZ ;  /* 0x0000660015217a10 */ /* 0x002fe40007ffe0ff */
[----:B------:R-:W-:Y:S01]  /*6640*/  IADD3 R4, R3, 0x1d, RZ ;  /* 0x0000001d03047810 */ /* 0x000fe20007ffe0ff */
[----:B------:R1:W-:Y:S01]  /*6650*/  @P3 STG.E.U16 [R16.64], R29 ;  /* 0x0000001d10003986 */ /* 0x0003e2000c101504 */
[----:B------:R-:W-:-:S02]  /*6660*/  LEA.HI.X.SX32 R21, R21, R2, 0x1, P6 ;  /* 0x0000000215157211 */ /* 0x000fc400030f0eff */
[----:B------:R-:W-:Y:S02]  /*6670*/  PRMT R24, R29, 0x7632, R24 ;  /* 0x000076321d187816 */ /* 0x000fe40000000018 */
[C---:B------:R-:W-:Y:S02]  /*6680*/  LEA R32, P6, R33.reuse, R0, 0x1 ;  /* 0x0000000021207211 */ /* 0x040fe400078c08ff */
[----:B------:R-:W-:Y:S02]  /*6690*/  ISETP.LT.AND P3, PT, R4, c[0x0][0x17c], !P0 ;  /* 0x00005f0004007a0c */ /* 0x000fe40004761270 */
[----:B0-----:R-:W-:Y:S02]  /*66a0*/  IADD3 R9, R33, c[0x0][0x198], RZ ;  /* 0x0000660021097a10 */ /* 0x001fe40007ffe0ff */
[----:B------:R-:W-:Y:S01]  /*66b0*/  IADD3 R4, R3, 0x1e, RZ ;  /* 0x0000001e03047810 */ /* 0x000fe20007ffe0ff */
[----:B------:R0:W-:Y:S01]  /*66c0*/  @P2 STG.E.U16 [R20.64], R24 ;  /* 0x0000001814002986 */ /* 0x0001e2000c101504 */
[----:B------:R-:W-:-:S02]  /*66d0*/  LEA.HI.X.SX32 R33, R33, R2, 0x1, P6 ;  /* 0x0000000221217211 */ /* 0x000fc400030f0eff */
[C---:B------:R-:W-:Y:S02]  /*66e0*/  LEA R8, P6, R9.reuse, R0, 0x1 ;  /* 0x0000000009087211 */ /* 0x040fe400078c08ff */
[----:B------:R-:W-:Y:S02]  /*66f0*/  ISETP.LT.AND P2, PT, R4, c[0x0][0x17c], !P0 ;  /* 0x00005f0004007a0c */ /* 0x000fe40004741270 */
[----:B-1----:R-:W-:Y:S02]  /*6700*/  IADD3 R17, R9, c[0x0][0x198], RZ ;  /* 0x0000660009117a10 */ /* 0x002fe40007ffe0ff */
[----:B------:R-:W-:Y:S01]  /*6710*/  IADD3 R4, R3, 0x1f, RZ ;  /* 0x0000001f03047810 */ /* 0x000fe20007ffe0ff */
[----:B------:R1:W-:Y:S01]  /*6720*/  @P1 STG.E.U16 [R32.64], R25 ;  /* 0x0000001920001986 */ /* 0x0003e2000c101504 */
[----:B------:R-:W-:Y:S02]  /*6730*/  LEA.HI.X.SX32 R9, R9, R2, 0x1, P6 ;  /* 0x0000000209097211 */ /* 0x000fe400030f0eff */
[----:B------:R-:W-:-:S02]  /*6740*/  PRMT R12, R25, 0x7632, R12 ;  /* 0x00007632190c7816 */ /* 0x000fc4000000000c */
[C---:B------:R-:W-:Y:S02]  /*6750*/  LEA R16, P6, R17.reuse, R0, 0x1 ;  /* 0x0000000011107211 */ /* 0x040fe400078c08ff */
[----:B------:R-:W-:Y:S02]  /*6760*/  ISETP.LT.AND P1, PT, R4, c[0x0][0x17c], !P0 ;  /* 0x00005f0004007a0c */ /* 0x000fe40004721270 */
[----:B0-----:R-:W-:Y:S02]  /*6770*/  IADD3 R21, R17, c[0x0][0x198], RZ ;  /* 0x0000660011157a10 */ /* 0x001fe40007ffe0ff */
[----:B------:R-:W-:Y:S01]  /*6780*/  IADD3 R4, R3, 0x20, RZ ;  /* 0x0000002003047810 */ /* 0x000fe20007ffe0ff */
[----:B------:R0:W-:Y:S01]  /*6790*/  @P5 STG.E.U16 [R8.64], R12 ;  /* 0x0000000c08005986 */ /* 0x0001e2000c101504 */
[----:B------:R-:W-:Y:S02]  /*67a0*/  LEA.HI.X.SX32 R17, R17, R2, 0x1, P6 ;  /* 0x0000000211117211 */ /* 0x000fe400030f0eff */
[----:B------:R-:W-:-:S02]  /*67b0*/  LEA R20, P6, R21, R0, 0x1 ;  /* 0x0000000015147211 */ /* 0x000fc400078c08ff */
[----:B------:R-:W-:Y:S02]  /*67c0*/  ISETP.LT.AND P5, PT, R4, c[0x0][0x17c], !P0 ;  /* 0x00005f0004007a0c */ /* 0x000fe400047a1270 */
[----:B-1----:R-:W-:Y:S02]  /*67d0*/  IADD3 R25, R21, c[0x0][0x198], RZ ;  /* 0x0000660015197a10 */ /* 0x002fe40007ffe0ff */
[----:B------:R-:W-:Y:S01]  /*67e0*/  IADD3 R4, R3, 0x21, RZ ;  /* 0x0000002103047810 */ /* 0x000fe20007ffe0ff */
[----:B------:R1:W-:Y:S01]  /*67f0*/  @P4 STG.E.U16 [R16.64], R13 ;  /* 0x0000000d10004986 */ /* 0x0003e2000c101504 */
[----:B------:R-:W-:Y:S02]  /*6800*/  LEA.HI.X.SX32 R21, R21, R2, 0x1, P6 ;  /* 0x0000000215157211 */ /* 0x000fe400030f0eff */
[----:B------:R-:W-:Y:S02]  /*6810*/  LEA R24, P6, R25, R0, 0x1 ;  /* 0x0000000019187211 */ /* 0x000fe400078c08ff */
[----:B------:R-:W-:-:S02]  /*6820*/  ISETP.LT.AND P4, PT, R4, c[0x0][0x17c], !P0 ;  /* 0x00005f0004007a0c */ /* 0x000fc40004781270 */
[----:B0-----:R-:W-:Y:S02]  /*6830*/  IADD3 R9, R25, c[0x0][0x198], RZ ;  /* 0x0000660019097a10 */ /* 0x001fe40007ffe0ff */
[----:B------:R-:W-:Y:S02]  /*6840*/  IADD3 R4, R3, 0x22, RZ ;  /* 0x0000002203047810 */ /* 0x000fe40007ffe0ff */
[----:B-1----:R-:W-:Y:S02]  /*6850*/  PRMT R17, R13, 0x7632, R17 ;  /* 0x000076320d117816 */ /* 0x002fe40000000011 */
[----:B------:R-:W-:Y:S02]  /*6860*/  LEA.HI.X.SX32 R25, R25, R2, 0x1, P6 ;  /* 0x0000000219197211 */ /* 0x000fe400030f0eff */
[----:B------:R-:W-:Y:S01]  /*6870*/  LEA R8, P6, R9, R0, 0x1 ;  /* 0x0000000009087211 */ /* 0x000fe200078c08ff */
[----:B------:R0:W-:Y:S01]  /*6880*/  @P3 STG.E.U16 [R20.64], R17 ;  /* 0x0000001114003986 */ /* 0x0001e2000c101504 */
[----:B------:R-:W-:-:S02]  /*6890*/  ISETP.LT.AND P3, PT, R4, c[0x0][0x17c], !P0 ;  /* 0x00005f0004007a0c */ /* 0x000fc40004761270 */
[----:B------:R-:W-:Y:S02]  /*68a0*/  IADD3 R13, R9, c[0x0][0x198], RZ ;  /* 0x00006600090d7a10 */ /* 0x000fe40007ffe0ff */
[----:B------:R-:W-:Y:S01]  /*68b0*/  IADD3 R4, R3, 0x23, RZ ;  /* 0x0000002303047810 */ /* 0x000fe20007ffe0ff */
[----:B------:R1:W-:Y:S01]  /*68c0*/  @P2 STG.E.U16 [R24.64], R5 ;  /* 0x0000000518002986 */ /* 0x0003e2000c101504 */
[----:B------:R-:W-:Y:S02]  /*68d0*/  LEA.HI.X.SX32 R9, R9, R2, 0x1, P6 ;  /* 0x0000000209097211 */ /* 0x000fe400030f0eff */
[----:B------:R-:W-:Y:S02]  /*68e0*/  LEA R12, P6, R13, R0, 0x1 ;  /* 0x000000000d0c7211 */ /* 0x000fe400078c08ff */
[----:B------:R-:W-:Y:S02]  /*68f0*/  ISETP.LT.AND P2, PT, R4, c[0x0][0x17c], !P0 ;  /* 0x00005f0004007a0c */ /* 0x000fe40004741270 */
[----:B------:R-:W-:-:S02]  /*6900*/  IADD3 R4, R3, 0x24, RZ ;  /* 0x0000002403047810 */ /* 0x000fc40007ffe0ff */
[----:B0-----:R-:W-:Y:S02]  /*6910*/  IADD3 R17, R13, c[0x0][0x198], RZ ;  /* 0x000066000d117a10 */ /* 0x001fe40007ffe0ff */
[----:B-1----:R-:W-:Y:S02]  /*6920*/  PRMT R25, R5, 0x7632, R25 ;  /* 0x0000763205197816 */ /* 0x002fe40000000019 */
[----:B------:R-:W-:Y:S02]  /*6930*/  LEA.HI.X.SX32 R13, R13, R2, 0x1, P6 ;  /* 0x000000020d0d7211 */ /* 0x000fe400030f0eff */
[----:B------:R-:W-:Y:S01]  /*6940*/  IADD3 R5, R3, 0x25, RZ ;  /* 0x0000002503057810 */ /* 0x000fe20007ffe0ff */
[----:B------:R0:W-:Y:S01]  /*6950*/  @P1 STG.E.U16 [R8.64], R25 ;  /* 0x0000001908001986 */ /* 0x0001e2000c101504 */
[----:B------:R-:W-:Y:S02]  /*6960*/  ISETP.LT.AND P1, PT, R4, c[0x0][0x17c], !P0 ;  /* 0x00005f0004007a0c */ /* 0x000fe40004721270 */
[C---:B------:R-:W-:Y:S01]  /*6970*/  LEA R4, P6, R17.reuse, R0, 0x1 ;  /* 0x0000000011047211 */ /* 0x040fe200078c08ff */
[----:B------:R1:W-:Y:S01]  /*6980*/  @P5 STG.E.U16 [R12.64], R10 ;  /* 0x0000000a0c005986 */ /* 0x0003e2000c101504 */
[----:B------:R-:W-:-:S02]  /*6990*/  IADD3 R21, R17, c[0x0][0x198], RZ ;  /* 0x0000660011157a10 */ /* 0x000fc40007ffe0ff */
[----:B------:R-:W-:Y:S02]  /*69a0*/  ISETP.LT.AND P5, PT, R5, c[0x0][0x17c], !P0 ;  /* 0x00005f0005007a0c */ /* 0x000fe400047a1270 */
[----:B------:R-:W-:Y:S02]  /*69b0*/  LEA.HI.X.SX32 R5, R17, R2, 0x1, P6 ;  /* 0x0000000211057211 */ /* 0x000fe400030f0eff */
[C---:B------:R-:W-:Y:S02]  /*69c0*/  LEA R16, P6, R21.reuse, R0, 0x1 ;  /* 0x0000000015107211 */ /* 0x040fe400078c08ff */
[----:B------:R-:W-:Y:S02]  /*69d0*/  PRMT R24, R10, 0x7632, R24 ;  /* 0x000076320a187816 */ /* 0x000fe40000000018 */
[C---:B0-----:R-:W-:Y:S02]  /*69e0*/  IADD3 R25, R21.reuse, c[0x0][0x198], RZ ;  /* 0x0000660015197a10 */ /* 0x041fe40007ffe0ff */
[----:B------:R-:W-:-:S02]  /*69f0*/  LEA.HI.X.SX32 R17, R21, R2, 0x1, P6 ;  /* 0x0000000215117211 */ /* 0x000fc400030f0eff */
[----:B------:R-:W-:Y:S01]  /*6a00*/  IADD3 R9, R3, 0x27, RZ ;  /* 0x0000002703097810 */ /* 0x000fe20007ffe0ff */
[----:B------:R0:W-:Y:S01]  /*6a10*/  @P4 STG.E.U16 [R4.64], R24 ;  /* 0x0000001804004986 */ /* 0x0001e2000c101504 */
[C---:B------:R-:W-:Y:S02]  /*6a20*/  LEA R8, P6, R25.reuse, R0, 0x1 ;  /* 0x0000000019087211 */ /* 0x040fe400078c08ff */
[----:B-1----:R-:W-:Y:S01]  /*6a30*/  IADD3 R13, R25, c[0x0][0x198], RZ ;  /* 0x00006600190d7a10 */ /* 0x002fe20007ffe0ff */
[----:B------:R1:W-:Y:S01]  /*6a40*/  @P3 STG.E.U16 [R16.64], R22 ;  /* 0x0000001610003986 */ /* 0x0003e2000c101504 */
[----:B------:R-:W-:Y:S02]  /*6a50*/  IADD3 R20, R3, 0x26, RZ ;  /* 0x0000002603147810 */ /* 0x000fe40007ffe0ff */
[----:B------:R-:W-:Y:S02]  /*6a60*/  ISETP.LT.AND P3, PT, R9, c[0x0][0x17c], !P0 ;  /* 0x00005f0009007a0c */ /* 0x000fe40004761270 */
[----:B------:R-:W-:-:S02]  /*6a70*/  LEA.HI.X.SX32 R9, R25, R2, 0x1, P6 ;  /* 0x0000000219097211 */ /* 0x000fc400030f0eff */
[C---:B------:R-:W-:Y:S02]  /*6a80*/  LEA R12, P6, R13.reuse, R0, 0x1 ;  /* 0x000000000d0c7211 */ /* 0x040fe400078c08ff */
[----:B------:R-:W-:Y:S02]  /*6a90*/  ISETP.LT.AND P4, PT, R20, c[0x0][0x17c], !P0 ;  /* 0x00005f0014007a0c */ /* 0x000fe40004781270 */
[----:B------:R-:W-:Y:S02]  /*6aa0*/  PRMT R20, R22, 0x7632, R20 ;  /* 0x0000763216147816 */ /* 0x000fe40000000014 */
[C---:B------:R-:W-:Y:S02]  /*6ab0*/  IADD3 R21, R13.reuse, c[0x0][0x198], RZ ;  /* 0x000066000d157a10 */ /* 0x040fe40007ffe0ff */
[----:B------:R-:W-:Y:S02]  /*6ac0*/  LEA.HI.X.SX32 R13, R13, R2, 0x1, P6 ;  /* 0x000000020d0d7211 */ /* 0x000fe400030f0eff */
[----:B0-----:R-:W-:Y:S01]  /*6ad0*/  IADD3 R5, R3, 0x29, RZ ;  /* 0x0000002903057810 */ /* 0x001fe20007ffe0ff */
[----:B------:R0:W-:Y:S01]  /*6ae0*/  @P2 STG.E.U16 [R8.64], R20 ;  /* 0x0000001408002986 */ /* 0x0001e2000c101504 */
[----:B------:R-:W-:-:S02]  /*6af0*/  LEA R4, P6, R21, R0, 0x1 ;  /* 0x0000000015047211 */ /* 0x000fc400078c08ff */
[----:B-1----:R-:W-:Y:S01]  /*6b00*/  IADD3 R17, R21, c[0x0][0x198], RZ ;  /* 0x0000660015117a10 */ /* 0x002fe20007ffe0ff */
[----:B------:R1:W-:Y:S01]  /*6b10*/  @P1 STG.E.U16 [R12.64], R18 ;  /* 0x000000120c001986 */ /* 0x0003e2000c101504 */
[----:B------:R-:W-:Y:S02]  /*6b20*/  ISETP.LT.AND P1, PT, R5, c[0x0][0x17c], !P0 ;  /* 0x00005f0005007a0c */ /* 0x000fe40004721270 */
[----:B------:R-:W-:Y:S02]  /*6b30*/  LEA.HI.X.SX32 R5, R21, R2, 0x1, P6 ;  /* 0x0000000215057211 */ /* 0x000fe400030f0eff */
[C---:B------:R-:W-:Y:S02]  /*6b40*/  LEA R16, P6, R17.reuse, R0, 0x1 ;  /* 0x0000000011107211 */ /* 0x040fe400078c08ff */
[----:B------:R-:W-:Y:S02]  /*6b50*/  PRMT R22, R18, 0x7632, R22 ;  /* 0x0000763212167816 */ /* 0x000fe40000000016 */
[----:B------:R-:W-:-:S02]  /*6b60*/  IADD3 R21, R17, c[0x0][0x198], RZ ;  /* 0x0000660011157a10 */ /* 0x000fc40007ffe0ff */
[----:B------:R-:W-:Y:S02]  /*6b70*/  IADD3 R10, R3, 0x28, RZ ;  /* 0x00000028030a7810 */ /* 0x000fe40007ffe0ff */
[----:B------:R-:W-:Y:S02]  /*6b80*/  LEA.HI.X.SX32 R17, R17, R2, 0x1, P6 ;  /* 0x0000000211117211 */ /* 0x000fe400030f0eff */
[----:B0-----:R-:W-:Y:S01]  /*6b90*/  IADD3 R9, R3, 0x2b, RZ ;  /* 0x0000002b03097810 */ /* 0x001fe20007ffe0ff */
[----:B------:R0:W-:Y:S01]  /*6ba0*/  @P5 STG.E.U16 [R4.64], R22 ;  /* 0x0000001604005986 */ /* 0x0001e2000c101504 */
[C---:B------:R-:W-:Y:S02]  /*6bb0*/  LEA R8, P6, R21.reuse, R0, 0x1 ;  /* 0x0000000015087211 */ /* 0x040fe400078c08ff */
[----:B------:R-:W-:Y:S01]  /*6bc0*/  ISETP.LT.AND P2, PT, R10, c[0x0][0x17c], !P0 ;  /* 0x00005f000a007a0c */ /* 0x000fe20004741270 */
[----:B------:R2:W-:Y:S01]  /*6bd0*/  @P4 STG.E.U16 [R16.64], R34 ;  /* 0x0000002210004986 */ /* 0x0005e2000c101504 */
[----:B-1----:R-:W-:-:S02]  /*6be0*/  IADD3 R13, R21, c[0x0][0x198], RZ ;  /* 0x00006600150d7a10 */ /* 0x002fc40007ffe0ff */
[----:B------:R-:W-:Y:S02]  /*6bf0*/  ISETP.LT.AND P4, PT, R9, c[0x0][0x17c], !P0 ;  /* 0x00005f0009007a0c */ /* 0x000fe40004781270 */
[----:B------:R-:W-:Y:S02]  /*6c00*/  LEA.HI.X.SX32 R9, R21, R2, 0x1, P6 ;  /* 0x0000000215097211 */ /* 0x000fe400030f0eff */
[C---:B------:R-:W-:Y:S02]  /*6c10*/  LEA R12, P6, R13.reuse, R0, 0x1 ;  /* 0x000000000d0c7211 */ /* 0x040fe400078c08ff */
[----:B------:R-:W-:Y:S02]  /*6c20*/  PRMT R18, R34, 0x7632, R18 ;  /* 0x0000763222127816 */ /* 0x000fe40000000012 */
[----:B------:R-:W-:Y:S02]  /*6c30*/  IADD3 R21, R13, c[0x0][0x198], RZ ;  /* 0x000066000d157a10 */ /* 0x000fe40007ffe0ff */
[----:B------:R-:W-:-:S02]  /*6c40*/  IADD3 R10, R3, 0x2a, RZ ;  /* 0x0000002a030a7810 */ /* 0x000fc40007ffe0ff */
[----:B------:R-:W-:Y:S02]  /*6c50*/  LEA.HI.X.SX32 R13, R13, R2, 0x1, P6 ;  /* 0x000000020d0d7211 */ /* 0x000fe400030f0eff */
[----:B0-----:R-:W-:Y:S01]  /*6c60*/  IADD3 R5, R3, 0x2d, RZ ;  /* 0x0000002d03057810 */ /* 0x001fe20007ffe0ff */
[----:B------:R0:W-:Y:S01]  /*6c70*/  @P3 STG.E.U16 [R8.64], R18 ;  /* 0x0000001208003986 */ /* 0x0001e2000c101504 */
[C---:B------:R-:W-:Y:S02]  /*6c80*/  LEA R4, P6, R21.reuse, R0, 0x1 ;  /* 0x0000000015047211 */ /* 0x040fe400078c08ff */
[----:B------:R-:W-:Y:S01]  /*6c90*/  ISETP.LT.AND P5, PT, R10, c[0x0][0x17c], !P0 ;  /* 0x00005f000a007a0c */ /* 0x000fe200047a1270 */
[----:B------:R1:W-:Y:S01]  /*6ca0*/  @P2 STG.E.U16 [R12.64], R30 ;  /* 0x0000001e0c002986 */ /* 0x0003e2000c101504 */
[----:B--2---:R-:W-:Y:S02]  /*6cb0*/  IADD3 R17, R21, c[0x0][0x198], RZ ;  /* 0x0000660015117a10 */ /* 0x004fe40007ffe0ff */
[----:B------:R-:W-:-:S02]  /*6cc0*/  ISETP.LT.AND P2, PT, R5, c[0x0][0x17c], !P0 ;  /* 0x00005f0005007a0c */ /* 0x000fc40004741270 */
[----:B------:R-:W-:Y:S02]  /*6cd0*/  LEA.HI.X.SX32 R5, R21, R2, 0x1, P6 ;  /* 0x0000000215057211 */ /* 0x000fe400030f0eff */
[C---:B------:R-:W-:Y:S02]  /*6ce0*/  LEA R16, P6, R17.reuse, R0, 0x1 ;  /* 0x0000000011107211 */ /* 0x040fe400078c08ff */
[----:B------:R-:W-:Y:S02]  /*6cf0*/  PRMT R20, R30, 0x7632, R20 ;  /* 0x000076321e147816 */ /* 0x000fe40000000014 */
[----:B------:R-:W-:Y:S02]  /*6d00*/  IADD3 R21, R17, c[0x0][0x198], RZ ;  /* 0x0000660011157a10 */ /* 0x000fe40007ffe0ff */
[----:B------:R-:W-:Y:S02]  /*6d10*/  IADD3 R10, R3, 0x2c, RZ ;  /* 0x0000002c030a7810 */ /* 0x000fe40007ffe0ff */
[----:B------:R-:W-:-:S02]  /*6d20*/  LEA.HI.X.SX32 R17, R17, R2, 0x1, P6 ;  /* 0x0000000211117211 */ /* 0x000fc400030f0eff */
[----:B0-----:R-:W-:Y:S01]  /*6d30*/  IADD3 R9, R3, 0x2f, RZ ;  /* 0x0000002f03097810 */ /* 0x001fe20007ffe0ff */
[----:B------:R0:W-:Y:S01]  /*6d40*/  @P1 STG.E.U16 [R4.64], R20 ;  /* 0x0000001404001986 */ /* 0x0001e2000c101504 */
[C---:B------:R-:W-:Y:S02]  /*6d50*/  LEA R8, P6, R21.reuse, R0, 0x1 ;  /* 0x0000000015087211 */ /* 0x040fe400078c08ff */
[----:B------:R-:W-:Y:S01]  /*6d60*/  ISETP.LT.AND P3, PT, R10, c[0x0][0x17c], !P0 ;  /* 0x00005f000a007a0c */ /* 0x000fe20004761270 */
[----:B------:R2:W-:Y:S01]  /*6d70*/  @P5 STG.E.U16 [R16.64], R26 ;  /* 0x0000001a10005986 */ /* 0x0005e2000c101504 */
[----:B-1----:R-:W-:Y:S02]  /*6d80*/  IADD3 R13, R21, c[0x0][0x198], RZ ;  /* 0x00006600150d7a10 */ /* 0x002fe40007ffe0ff */
[----:B------:R-:W-:Y:S02]  /*6d90*/  ISETP.LT.AND P5, PT, R9, c[0x0][0x17c], !P0 ;  /* 0x00005f0009007a0c */ /* 0x000fe400047a1270 */
[----:B------:R-:W-:-:S02]  /*6da0*/  LEA.HI.X.SX32 R9, R21, R2, 0x1, P6 ;  /* 0x0000000215097211 */ /* 0x000fc400030f0eff */
[C---:B------:R-:W-:Y:S02]  /*6db0*/  LEA R12, P6, R13.reuse, R0, 0x1 ;  /* 0x000000000d0c7211 */ /* 0x040fe400078c08ff */
[----:B------:R-:W-:Y:S02]  /*6dc0*/  PRMT R18, R26, 0x7632, R18 ;  /* 0x000076321a127816 */ /* 0x000fe40000000012 */
[----:B------:R-:W-:Y:S02]  /*6dd0*/  IADD3 R21, R13, c[0x0][0x198], RZ ;  /* 0x000066000d157a10 */ /* 0x000fe40007ffe0ff */
[----:B------:R-:W-:Y:S02]  /*6de0*/  IADD3 R10, R3, 0x2e, RZ ;  /* 0x0000002e030a7810 */ /* 0x000fe40007ffe0ff */
[----:B------:R-:W-:Y:S02]  /*6df0*/  LEA.HI.X.SX32 R13, R13, R2, 0x1, P6 ;  /* 0x000000020d0d7211 */ /* 0x000fe400030f0eff */
[----:B0-----:R-:W-:Y:S01]  /*6e00*/  IADD3 R5, R3, 0x31, RZ ;  /* 0x0000003103057810 */ /* 0x001fe20007ffe0ff */
[----:B------:R0:W-:Y:S01]  /*6e10*/  @P4 STG.E.U16 [R8.64], R18 ;  /* 0x0000001208004986 */ /* 0x0001e2000c101504 */
[----:B------:R-:W-:-:S02]  /*6e20*/  LEA R4, P6, R21, R0, 0x1 ;  /* 0x0000000015047211 */ /* 0x000fc400078c08ff */
[----:B------:R-:W-:Y:S01]  /*6e30*/  ISETP.LT.AND P1, PT, R10, c[0x0][0x17c], !P0 ;  /* 0x00005f000a007a0c */ /* 0x000fe20004721270 */
[----:B------:R1:W-:Y:S01]  /*6e40*/  @P3 STG.E.U16 [R12.64], R14 ;  /* 0x0000000e0c003986 */ /* 0x0003e2000c101504 */
[----:B--2---:R-:W-:Y:S02]  /*6e50*/  IADD3 R17, R21, c[0x0][0x198], RZ ;  /* 0x0000660015117a10 */ /* 0x004fe40007ffe0ff */
[----:B------:R-:W-:Y:S02]  /*6e60*/  ISETP.LT.AND P3, PT, R5, c[0x0][0x17c], !P0 ;  /* 0x00005f0005007a0c */ /* 0x000fe40004761270 */
[----:B------:R-:W-:Y:S02]  /*6e70*/  LEA.HI.X.SX32 R5, R21, R2, 0x1, P6 ;  /* 0x0000000215057211 */ /* 0x000fe400030f0eff */
[----:B------:R-:W-:Y:S02]  /*6e80*/  LEA R16, P6, R17, R0, 0x1 ;  /* 0x0000000011107211 */ /* 0x000fe400078c08ff */
[----:B------:R-:W-:-:S02]  /*6e90*/  PRMT R20, R14, 0x7632, R20 ;  /* 0x000076320e147816 */ /* 0x000fc40000000014 */
[----:B------:R-:W-:Y:S02]  /*6ea0*/  IADD3 R21, R17, c[0x0][0x198], RZ ;  /* 0x0000660011157a10 */ /* 0x000fe40007ffe0ff */
        /* <DEDUP_REMOVED lines=12> */
[C---:B------:R-:W-:Y:S02]  /*6f70*/  IADD3 R21, R13.reuse, c[0x0][0x198], RZ ;  /* 0x000066000d157a10 */ /* 0x040fe40007ffe0ff */
[----:B------:R-:W-:-:S02]  /*6f80*/  LEA.HI.X.SX32 R13, R13, R2, 0x1, P6 ;  /* 0x000000020d0d7211 */ /* 0x000fc400030f0eff */
[----:B0-----:R-:W-:Y:S01]  /*6f90*/  IADD3 R5, R3, 0x35, RZ ;  /* 0x0000003503057810 */ /* 0x001fe20007ffe0ff */
[----:B------:R0:W-:Y:S01]  /*6fa0*/  @P5 STG.E.U16 [R8.64], R14 ;  /* 0x0000000e08005986 */ /* 0x0001e2000c101504 */
[C---:B------:R-:W-:Y:S02]  /*6fb0*/  LEA R4, P6, R21.reuse, R0, 0x1 ;  /* 0x0000000015047211 */ /* 0x040fe400078c08ff */
[----:B--2---:R-:W-:Y:S01]  /*6fc0*/  IADD3 R17, R21, c[0x0][0x198], RZ ;  /* 0x0000660015117a10 */ /* 0x004fe20007ffe0ff */
[----:B------:R1:W-:Y:S01]  /*6fd0*/  @P4 STG.E.U16 [R12.64], R11 ;  /* 0x0000000b0c004986 */ /* 0x0003e2000c101504 */
[----:B------:R-:W-:Y:S02]  /*6fe0*/  IADD3 R10, R3, 0x32, RZ ;  /* 0x00000032030a7810 */ /* 0x000fe40007ffe0ff */
[----:B------:R-:W-:Y:S02]  /*6ff0*/  ISETP.LT.AND P4, PT, R5, c[0x0][0x17c], !P0 ;  /* 0x00005f0005007a0c */ /* 0x000fe40004781270 */
[----:B------:R-:W-:-:S02]  /*7000*/  LEA.HI.X.SX32 R5, R21, R2, 0x1, P6 ;  /* 0x0000000215057211 */ /* 0x000fc400030f0eff */
[C---:B------:R-:W-:Y:S02]  /*7010*/  LEA R16, P6, R17.reuse, R0, 0x1 ;  /* 0x0000000011107211 */ /* 0x040fe400078c08ff */
[----:B------:R-:W-:Y:S02]  /*7020*/  ISETP.LT.AND P2, PT, R10, c[0x0][0x17c], !P0 ;  /* 0x00005f000a007a0c */ /* 0x000fe40004741270 */
[----:B0-----:R-:W-:Y:S02]  /*7030*/  IADD3 R9, R17, c[0x0][0x198], RZ ;  /* 0x0000660011097a10 */ /* 0x001fe40007ffe0ff */
[----:B------:R-:W-:Y:S02]  /*7040*/  IADD3 R10, R3, 0x34, RZ ;  /* 0x00000034030a7810 */ /* 0x000fe40007ffe0ff */
[----:B------:R-:W-:Y:S02]  /*7050*/  LEA.HI.X.SX32 R17, R17, R2, 0x1, P6 ;  /* 0x0000000211117211 */ /* 0x000fe400030f0eff */
[----:B-1----:R-:W-:-:S02]  /*7060*/  PRMT R13, R11, 0x7632, R13 ;  /* 0x000076320b0d7816 */ /* 0x002fc4000000000d */
[C---:B------:R-:W-:Y:S02]  /*7070*/  LEA R8, P6, R9.reuse, R0, 0x1 ;  /* 0x0000000009087211 */ /* 0x040fe400078c08ff */
[----:B------:R-:W-:Y:S02]  /*7080*/  ISETP.LT.AND P5, PT, R10, c[0x0][0x17c], !P0 ;  /* 0x00005f000a007a0c */ /* 0x000fe400047a1270 */
[C---:B------:R-:W-:Y:S02]  /*7090*/  IADD3 R11, R9.reuse, c[0x0][0x198], RZ ;  /* 0x00006600090b7a10 */ /* 0x040fe40007ffe0ff */
[----:B------:R-:W-:Y:S02]  /*70a0*/  LEA.HI.X.SX32 R9, R9, R2, 0x1, P6 ;  /* 0x0000000209097211 */ /* 0x000fe400030f0eff */
[----:B------:R-:W-:Y:S01]  /*70b0*/  LEA R10, P6, R11, R0, 0x1 ;  /* 0x000000000b0a7211 */ /* 0x000fe200078c08ff */
[----:B------:R0:W-:Y:S01]  /*70c0*/  @P3 STG.E.U16 [R4.64], R13 ;  /* 0x0000000d04003986 */ /* 0x0001e2000c101504 */
[----:B------:R-:W-:-:S02]  /*70d0*/  PRMT R14, R23, 0x7632, R14 ;  /* 0x00007632170e7816 */ /* 0x000fc4000000000e */
[----:B------:R-:W-:Y:S01]  /*70e0*/  IADD3 R6, R3, 0x36, RZ ;  /* 0x0000003603067810 */ /* 0x000fe20007ffe0ff */
[----:B------:R1:W-:Y:S03]  /*70f0*/  @P2 STG.E.U16 [R16.64], R23 ;  /* 0x0000001710002986 */ /* 0x0003e6000c101504 */
[----:B------:R-:W-:Y:S02]  /*7100*/  ISETP.LT.AND P3, PT, R6, c[0x0][0x17c], !P0 ;  /* 0x00005f0006007a0c */ /* 0x000fe40004761270 */
[C---:B0-----:R-:W-:Y:S02]  /*7110*/  IADD3 R13, R11.reuse, c[0x0][0x198], RZ ;  /* 0x000066000b0d7a10 */ /* 0x041fe40007ffe0ff */
[----:B------:R-:W-:Y:S02]  /*7120*/  LEA.HI.X.SX32 R11, R11, R2, 0x1, P6 ;  /* 0x000000020b0b7211 */ /* 0x000fe400030f0eff */
[----:B------:R-:W-:Y:S01]  /*7130*/  IADD3 R5, R3, 0x39, RZ ;  /* 0x0000003903057810 */ /* 0x000fe20007ffe0ff */
[----:B------:R0:W-:Y:S01]  /*7140*/  @P1 STG.E.U16 [R8.64], R14 ;  /* 0x0000000e08001986 */ /* 0x0001e2000c101504 */
[----:B------:R-:W-:-:S02]  /*7150*/  LEA R4, P6, R13, R0, 0x1 ;  /* 0x000000000d047211 */ /* 0x000fc400078c08ff */
[----:B-1----:R-:W-:Y:S01]  /*7160*/  IADD3 R17, R13, c[0x0][0x198], RZ ;  /* 0x000066000d117a10 */ /* 0x002fe20007ffe0ff */
[----:B------:R1:W-:Y:S01]  /*7170*/  @P5 STG.E.U16 [R10.64], R19 ;  /* 0x000000130a005986 */ /* 0x0003e2000c101504 */
[----:B------:R-:W-:Y:S02]  /*7180*/  IADD3 R6, R3, 0x37, RZ ;  /* 0x0000003703067810 */ /* 0x000fe40007ffe0ff */
[----:B------:R-:W-:Y:S02]  /*7190*/  ISETP.LT.AND P5, PT, R5, c[0x0][0x17c], !P0 ;  /* 0x00005f0005007a0c */ /* 0x000fe400047a1270 */
[----:B------:R-:W-:Y:S02]  /*71a0*/  LEA.HI.X.SX32 R5, R13, R2, 0x1, P6 ;  /* 0x000000020d057211 */ /* 0x000fe400030f0eff */
[----:B------:R-:W-:Y:S02]  /*71b0*/  LEA R12, P6, R17, R0, 0x1 ;  /* 0x00000000110c7211 */ /* 0x000fe400078c08ff */
[----:B------:R-:W-:-:S02]  /*71c0*/  ISETP.LT.AND P2, PT, R6, c[0x0][0x17c], !P0 ;  /* 0x00005f0006007a0c */ /* 0x000fc40004741270 */
[----:B0-----:R-:W-:Y:S02]  /*71d0*/  IADD3 R9, R17, c[0x0][0x198], RZ ;  /* 0x0000660011097a10 */ /* 0x001fe40007ffe0ff */
[----:B------:R-:W-:Y:S02]  /*71e0*/  IADD3 R6, R3, 0x38, RZ ;  /* 0x0000003803067810 */ /* 0x000fe40007ffe0ff */
[----:B------:R-:W-:Y:S02]  /*71f0*/  LEA.HI.X.SX32 R13, R17, R2, 0x1, P6 ;  /* 0x00000002110d7211 */ /* 0x000fe400030f0eff */
[C---:B------:R-:W-:Y:S02]  /*7200*/  LEA R8, P6, R9.reuse, R0, 0x1 ;  /* 0x0000000009087211 */ /* 0x040fe400078c08ff */
[----:B------:R-:W-:Y:S02]  /*7210*/  ISETP.LT.AND P1, PT, R6, c[0x0][0x17c], !P0 ;  /* 0x00005f0006007a0c */ /* 0x000fe40004721270 */
[----:B-1----:R-:W-:-:S02]  /*7220*/  IADD3 R11, R9, c[0x0][0x198], RZ ;  /* 0x00006600090b7a10 */ /* 0x002fc40007ffe0ff */
[----:B------:R-:W-:Y:S02]  /*7230*/  LEA.HI.X.SX32 R9, R9, R2, 0x1, P6 ;  /* 0x0000000209097211 */ /* 0x000fe400030f0eff */
[----:B------:R-:W-:Y:S02]  /*7240*/  PRMT R16, R19, 0x7632, R16 ;  /* 0x0000763213107816 */ /* 0x000fe40000000010 */
[----:B------:R-:W-:Y:S02]  /*7250*/  LEA R10, P6, R11, R0, 0x1 ;  /* 0x000000000b0a7211 */ /* 0x000fe400078c08ff */
[----:B------:R-:W-:Y:S02]  /*7260*/  PRMT R14, R35, 0x7632, R14 ;  /* 0x00007632230e7816 */ /* 0x000fe4000000000e */
[C---:B------:R-:W-:Y:S01]  /*7270*/  IADD3 R17, R11.reuse, c[0x0][0x198], RZ ;  /* 0x000066000b117a10 */ /* 0x040fe20007ffe0ff */
[----:B------:R0:W-:Y:S01]  /*7280*/  @P4 STG.E.U16 [R4.64], R16 ;  /* 0x0000001004004986 */ /* 0x0001e2000c101504 */
[----:B------:R-:W-:-:S02]  /*7290*/  LEA.HI.X.SX32 R11, R11, R2, 0x1, P6 ;  /* 0x000000020b0b7211 */ /* 0x000fc400030f0eff */
[C---:B------:R-:W-:Y:S01]  /*72a0*/  IADD3 R6, R3.reuse, 0x3a, RZ ;  /* 0x0000003a03067810 */ /* 0x040fe20007ffe0ff */
[----:B------:R1:W-:Y:S04]  /*72b0*/  @P3 STG.E.U16 [R12.64], R35 ;  /* 0x000000230c003986 */ /* 0x0003e8000c101504 */
[----:B------:R2:W-:Y:S01]  /*72c0*/  @P2 STG.E.U16 [R8.64], R14 ;  /* 0x0000000e08002986 */ /* 0x0005e2000c101504 */
[----:B0-----:R-:W-:Y:S02]  /*72d0*/  IADD3 R5, R3, 0x3d, RZ ;  /* 0x0000003d03057810 */ /* 0x001fe40007ffe0ff */
[C---:B------:R-:W-:Y:S01]  /*72e0*/  LEA R4, P6, R17.reuse, R0, 0x1 ;  /* 0x0000000011047211 */ /* 0x040fe200078c08ff */
[----:B------:R0:W-:Y:S01]  /*72f0*/  @P1 STG.E.U16 [R10.64], R31 ;  /* 0x0000001f0a001986 */ /* 0x0001e2000c101504 */
[----:B-1----:R-:W-:-:S02]  /*7300*/  IADD3 R13, R17, c[0x0][0x198], RZ ;  /* 0x00006600110d7a10 */ /* 0x002fc40007ffe0ff */
[----:B------:R-:W-:Y:S02]  /*7310*/  ISETP.LT.AND P1, PT, R5, c[0x0][0x17c], !P0 ;  /* 0x00005f0005007a0c */ /* 0x000fe40004721270 */
[----:B------:R-:W-:Y:S02]  /*7320*/  LEA.HI.X.SX32 R5, R17, R2, 0x1, P6 ;  /* 0x0000000211057211 */ /* 0x000fe400030f0eff */
[----:B------:R-:W-:Y:S02]  /*7330*/  ISETP.LT.AND P4, PT, R6, c[0x0][0x17c], !P0 ;  /* 0x00005f0006007a0c */ /* 0x000fe40004781270 */
[----:B------:R-:W-:Y:S02]  /*7340*/  LEA R12, P6, R13, R0, 0x1 ;  /* 0x000000000d0c7211 */ /* 0x000fe400078c08ff */
[----:B------:R-:W-:Y:S02]  /*7350*/  IADD3 R6, R3, 0x3b, RZ ;  /* 0x0000003b03067810 */ /* 0x000fe40007ffe0ff */
[----:B--2---:R-:W-:-:S02]  /*7360*/  IADD3 R9, R13, c[0x0][0x198], RZ ;  /* 0x000066000d097a10 */ /* 0x004fc40007ffe0ff */
[----:B0-----:R-:W-:Y:S02]  /*7370*/  PRMT R11, R31, 0x7632, R11 ;  /* 0x000076321f0b7816 */ /* 0x001fe4000000000b */
[----:B------:R-:W-:Y:S02]  /*7380*/  LEA.HI.X.SX32 R13, R13, R2, 0x1, P6 ;  /* 0x000000020d0d7211 */ /* 0x000fe400030f0eff */
[----:B------:R-:W-:Y:S02]  /*7390*/  ISETP.LT.AND P3, PT, R6, c[0x0][0x17c], !P0 ;  /* 0x00005f0006007a0c */ /* 0x000fe40004761270 */
[----:B------:R-:W-:Y:S02]  /*73a0*/  LEA R16, P6, R9, R0, 0x1 ;  /* 0x0000000009107211 */ /* 0x000fe400078c08ff */
[----:B------:R-:W-:Y:S01]  /*73b0*/  IADD3 R6, R3, 0x3c, RZ ;  /* 0x0000003c03067810 */ /* 0x000fe20007ffe0ff */
[----:B------:R0:W-:Y:S01]  /*73c0*/  @P5 STG.E.U16 [R4.64], R11 ;  /* 0x0000000b04005986 */ /* 0x0001e2000c101504 */
[----:B------:R-:W-:-:S02]  /*73d0*/  IADD3 R19, R9, c[0x0][0x198], RZ ;  /* 0x0000660009137a10 */ /* 0x000fc40007ffe0ff */
[----:B------:R-:W-:Y:S02]  /*73e0*/  LEA.HI.X.SX32 R17, R9, R2, 0x1, P6 ;  /* 0x0000000209117211 */ /* 0x000fe400030f0eff */
[----:B------:R-:W-:Y:S01]  /*73f0*/  ISETP.LT.AND P2, PT, R6, c[0x0][0x17c], !P0 ;  /* 0x00005f0006007a0c */ /* 0x000fe20004741270 */
[----:B------:R-:W1:Y:S01]  /*7400*/  LDS.128 R8, [R36] ;  /* 0x0000000024087984 */ /* 0x000e620000000c00 */
[----:B------:R-:W-:Y:S02]  /*7410*/  LEA R20, P6, R19, R0, 0x1 ;  /* 0x0000000013147211 */ /* 0x000fe400078c08ff */
[----:B------:R-:W-:Y:S02]  /*7420*/  PRMT R14, R27, 0x7632, R14 ;  /* 0x000076321b0e7816 */ /* 0x000fe4000000000e */
[C---:B------:R-:W-:Y:S02]  /*7430*/  LEA.HI.X.SX32 R21, R19.reuse, R2, 0x1, P6 ;  /* 0x0000000213157211 */ /* 0x040fe400030f0eff */
[----:B------:R-:W-:Y:S01]  /*7440*/  IADD3 R19, R19, c[0x0][0x198], RZ ;  /* 0x0000660013137a10 */ /* 0x000fe20007ffe0ff */
[----:B------:R2:W-:Y:S01]  /*7450*/  @P4 STG.E.U16 [R12.64], R27 ;  /* 0x0000001b0c004986 */ /* 0x0005e2000c101504 */
[----:B0-----:R-:W-:-:S02]  /*7460*/  IADD3 R5, R3, 0x41, RZ ;  /* 0x0000004103057810 */ /* 0x001fc40007ffe0ff */
[----:B------:R-:W-:Y:S01]  /*7470*/  IADD3 R6, R3, 0x3e, RZ ;  /* 0x0000003e03067810 */ /* 0x000fe20007ffe0ff */
[----:B------:R-:W-:Y:S01]  /*7480*/  @P3 STG.E.U16 [R16.64], R14 ;  /* 0x0000000e10003986 */ /* 0x000fe2000c101504 */
[----:B------:R-:W-:-:S03]  /*7490*/  LEA R4, P6, R19, R0, 0x1 ;  /* 0x0000000013047211 */ /* 0x000fc600078c08ff */
[----:B------:R0:W-:Y:S01]  /*74a0*/  @P2 STG.E.U16 [R20.64], R15 ;  /* 0x0000000f14002986 */ /* 0x0001e2000c101504 */
[----:B------:R-:W-:Y:S02]  /*74b0*/  ISETP.LT.AND P2, PT, R5, c[0x0][0x17c], !P0 ;  /* 0x00005f0005007a0c */ /* 0x000fe40004741270 */
[----:B------:R-:W-:Y:S02]  /*74c0*/  ISETP.LT.AND P5, PT, R6, c[0x0][0x17c], !P0 ;  /* 0x00005f0006007a0c */ /* 0x000fe400047a1270 */
[C---:B--2---:R-:W-:Y:S02]  /*74d0*/  IADD3 R13, R19.reuse, c[0x0][0x198], RZ ;  /* 0x00006600130d7a10 */ /* 0x044fe40007ffe0ff */
[----:B------:R-:W-:Y:S02]  /*74e0*/  LEA.HI.X.SX32 R5, R19, R2, 0x1, P6 ;  /* 0x0000000213057211 */ /* 0x000fe400030f0eff */
[----:B------:R-:W-:Y:S01]  /*74f0*/  IADD3 R6, R3, 0x3f, RZ ;  /* 0x0000003f03067810 */ /* 0x000fe20007ffe0ff */
[----:B------:R-:W2:Y:S01]  /*7500*/  LDS.128 R16, [R39] ;  /* 0x0000000027107984 */ /* 0x000ea20000000c00 */
[----:B------:R-:W-:-:S02]  /*7510*/  LEA R22, P6, R13, R0, 0x1 ;  /* 0x000000000d167211 */ /* 0x000fc400078c08ff */
[----:B------:R-:W-:Y:S02]  /*7520*/  ISETP.LT.AND P4, PT, R6, c[0x0][0x17c], !P0 ;  /* 0x00005f0006007a0c */ /* 0x000fe40004781270 */
[----:B------:R-:W-:Y:S02]  /*7530*/  IADD3 R25, R13, c[0x0][0x198], RZ ;  /* 0x000066000d197a10 */ /* 0x000fe40007ffe0ff */
[----:B------:R-:W-:Y:S02]  /*7540*/  IADD3 R6, R3, 0x40, RZ ;  /* 0x0000004003067810 */ /* 0x000fe40007ffe0ff */
[----:B------:R-:W-:Y:S02]  /*7550*/  PRMT R12, R15, 0x7632, R12 ;  /* 0x000076320f0c7816 */ /* 0x000fe4000000000c */
[----:B------:R-:W-:Y:S02]  /*7560*/  LEA.HI.X.SX32 R23, R13, R2, 0x1, P6 ;  /* 0x000000020d177211 */ /* 0x000fe400030f0eff */
[----:B0-----:R-:W-:Y:S01]  /*7570*/  LEA R20, P6, R25, R0, 0x1 ;  /* 0x0000000019147211 */ /* 0x001fe200078c08ff */
[----:B------:R0:W-:Y:S01]  /*7580*/  @P1 STG.E.U16 [R4.64], R12 ;  /* 0x0000000c04001986 */ /* 0x0001e2000c101504 */
[----:B------:R-:W-:-:S02]  /*7590*/  ISETP.LT.AND P3, PT, R6, c[0x0][0x17c], !P0 ;  /* 0x00005f0006007a0c */ /* 0x000fc40004761270 */
[----:B------:R-:W-:Y:S01]  /*75a0*/  IADD3 R27, R25, c[0x0][0x198], RZ ;  /* 0x00006600191b7a10 */ /* 0x000fe20007ffe0ff */
[----:B------:R-:W3:Y:S01]  /*75b0*/  LDS.128 R12, [R38] ;  /* 0x00000000260c7984 */ /* 0x000ee20000000c00 */
[----:B------:R-:W-:Y:S02]  /*75c0*/  IADD3 R6, R3, 0x42, RZ ;  /* 0x0000004203067810 */ /* 0x000fe40007ffe0ff */
[----:B------:R-:W-:Y:S02]  /*75d0*/  LEA.HI.X.SX32 R21, R25, R2, 0x1, P6 ;  /* 0x0000000219157211 */ /* 0x000fe400030f0eff */
[----:B------:R-:W-:Y:S02]  /*75e0*/  LEA R24, P6, R27, R0, 0x1 ;  /* 0x000000001b187211 */ /* 0x000fe400078c08ff */
[----:B------:R-:W-:Y:S02]  /*75f0*/  ISETP.LT.AND P1, PT, R6, c[0x0][0x17c], !P0 ;  /* 0x00005f0006007a0c */ /* 0x000fe40004721270 */
[----:B------:R-:W-:Y:S01]  /*7600*/  IADD3 R6, R3, 0x43, RZ ;  /* 0x0000004303067810 */ /* 0x000fe20007ffe0ff */
[----:B------:R4:W-:Y:S01]  /*7610*/  @P5 STG.E.U16 [R22.64], R7 ;  /* 0x0000000716005986 */ /* 0x0009e2000c101504 */
[----:B------:R-:W-:-:S02]  /*7620*/  LEA.HI.X.SX32 R25, R27, R2, 0x1, P6 ;  /* 0x000000021b197211 */ /* 0x000fc400030f0eff */
[----:B0-----:R-:W-:Y:S02]  /*7630*/  PRMT R5, R7, 0x7632, R5 ;  /* 0x0000763207057816 */ /* 0x001fe40000000005 */
[----:B------:R-:W-:Y:S02]  /*7640*/  IADD3 R27, R27, c[0x0][0x198], RZ ;  /* 0x000066001b1b7a10 */ /* 0x000fe40007ffe0ff */
[----:B------:R-:W-:Y:S02]  /*7650*/  ISETP.LT.AND P5, PT, R6, c[0x0][0x17c], !P0 ;  /* 0x00005f0006007a0c */ /* 0x000fe400047a1270 */
[C---:B------:R-:W-:Y:S02]  /*7660*/  IADD3 R6, R3.reuse, 0x44, RZ ;  /* 0x0000004403067810 */ /* 0x040fe40007ffe0ff */
[----:B------:R-:W-:Y:S01]  /*7670*/  IADD3 R4, R3, 0x45, RZ ;  /* 0x0000004503047810 */ /* 0x000fe20007ffe0ff */
[----:B------:R0:W-:Y:S01]  /*7680*/  @P4 STG.E.U16 [R20.64], R5 ;  /* 0x0000000514004986 */ /* 0x0001e2000c101504 */
[----:B----4-:R-:W-:-:S02]  /*7690*/  LEA R22, P6, R27, R0, 0x1 ;  /* 0x000000001b167211 */ /* 0x010fc400078c08ff */
[C---:B------:R-:W-:Y:S01]  /*76a0*/  IADD3 R29, R27.reuse, c[0x0][0x198], RZ ;  /* 0x000066001b1d7a10 */ /* 0x040fe20007ffe0ff */
[----:B-1----:R1:W-:Y:S01]  /*76b0*/  @P3 STG.E.U16 [R24.64], R8 ;  /* 0x0000000818003986 */ /* 0x0023e2000c101504 */
[----:B------:R-:W-:Y:S02]  /*76c0*/  ISETP.LT.AND P4, PT, R6, c[0x0][0x17c], !P0 ;  /* 0x00005f0006007a0c */ /* 0x000fe40004781270 */
[----:B------:R-:W-:Y:S02]  /*76d0*/  ISETP.LT.AND P3, PT, R4, c[0x0][0x17c], !P0 ;  /* 0x00005f0004007a0c */ /* 0x000fe40004761270 */
[----:B------:R-:W-:Y:S01]  /*76e0*/  LEA.HI.X.SX32 R23, R27, R2, 0x1, P6 ;  /* 0x000000021b177211 */ /* 0x000fe200030f0eff */
[----:B------:R-:W4:Y:S01]  /*76f0*/  LDS.128 R4, [R37] ;  /* 0x0000000025047984 */ /* 0x000f220000000c00 */
[C---:B------:R-:W-:Y:S02]  /*7700*/  LEA R26, P6, R29.reuse, R0, 0x1 ;  /* 0x000000001d1a7211 */ /* 0x040fe400078c08ff */
[----:B0-----:R-:W-:-:S02]  /*7710*/  IADD3 R21, R29, c[0x0][0x198], RZ ;  /* 0x000066001d157a10 */ /* 0x001fc40007ffe0ff */
[----:B------:R-:W-:Y:S02]  /*7720*/  LEA.HI.X.SX32 R27, R29, R2, 0x1, P6 ;  /* 0x000000021d1b7211 */ /* 0x000fe400030f0eff */
[----:B-1----:R-:W-:Y:S02]  /*7730*/  PRMT R25, R8, 0x7632, R25 ;  /* 0x0000763208197816 */ /* 0x002fe40000000019 */
[----:B------:R-:W-:Y:S02]  /*7740*/  LEA R24, P6, R21, R0, 0x1 ;  /* 0x0000000015187211 */ /* 0x000fe400078c08ff */
[----:B------:R-:W-:Y:S01]  /*7750*/  IADD3 R28, R3, 0x46, RZ ;  /* 0x00000046031c7810 */ /* 0x000fe20007ffe0ff */
[----:B------:R0:W-:Y:S01]  /*7760*/  @P2 STG.E.U16 [R22.64], R25 ;  /* 0x0000001916002986 */ /* 0x0001e2000c101504 */
[C---:B------:R-:W-:Y:S02]  /*7770*/  IADD3 R31, R21.reuse, c[0x0][0x198], RZ ;  /* 0x00006600151f7a10 */ /* 0x040fe40007ffe0ff */
[----:B------:R-:W-:Y:S01]  /*7780*/  ISETP.LT.AND P2, PT, R28, c[0x0][0x17c], !P0 ;  /* 0x00005f001c007a0c */ /* 0x000fe20004741270 */
[----:B--2---:R1:W-:Y:S01]  /*7790*/  @P1 STG.E.U16 [R26.64], R16 ;  /* 0x000000101a001986 */ /* 0x0043e2000c101504 */
[----:B0-----:R-:W-:-:S03]  /*77a0*/  LEA.HI.X.SX32 R25, R21, R2, 0x1, P6 ;  /* 0x0000000215197211 */ /* 0x001fc600030f0eff */
[----:B------:R-:W0:Y:S01]  /*77b0*/  LDS.128 R20, [R36+0x800] ;  /* 0x0008000024147984 */ /* 0x000e220000000c00 */
[C---:B------:R-:W-:Y:S02]  /*77c0*/  LEA R28, P6, R31.reuse, R0, 0x1 ;  /* 0x000000001f1c7211 */ /* 0x040fe400078c08ff */
[----:B-1----:R-:W-:Y:S02]  /*77d0*/  PRMT R27, R16, 0x7632, R27 ;  /* 0x00007632101b7816 */ /* 0x002fe4000000001b */
[C---:B------:R-:W-:Y:S02]  /*77e0*/  LEA.HI.X.SX32 R29, R31.reuse, R2, 0x1, P6 ;  /* 0x000000021f1d7211 */ /* 0x040fe400030f0eff */
[----:B------:R-:W-:Y:S01]  /*77f0*/  IADD3 R31, R31, c[0x0][0x198], RZ ;  /* 0x000066001f1f7a10 */ /* 0x000fe20007ffe0ff */
[----:B------:R-:W-:Y:S01]  /*7800*/  @P5 STG.E.U16 [R24.64], R27 ;  /* 0x0000001b18005986 */ /* 0x000fe2000c101504 */
[----:B------:R-:W-:Y:S02]  /*7810*/  IADD3 R8, R3, 0x47, RZ ;  /* 0x0000004703087810 */ /* 0x000fe40007ffe0ff */
[C---:B------:R-:W-:Y:S01]  /*7820*/  LEA R30, P6, R31.reuse, R0, 0x1 ;  /* 0x000000001f1e7211 */ /* 0x040fe200078c08ff */
[----:B------:R-:W1:Y:S01]  /*7830*/  LDS.128 R24, [R39+0x800] ;  /* 0x0008000027187984 */ /* 0x000e620000000c00 */
[----:B------:R-:W-:-:S02]  /*7840*/  IADD3 R33, R31, c[0x0][0x198], RZ ;  /* 0x000066001f217a10 */ /* 0x000fc40007ffe0ff */
[----:B------:R-:W-:Y:S02]  /*7850*/  ISETP.LT.AND P1, PT, R8, c[0x0][0x17c], !P0 ;  /* 0x00005f0008007a0c */ /* 0x000fe40004721270 */
[----:B---3--:R-:W-:Y:S02]  /*7860*/  PRMT R16, R12, 0x7632, R16 ;  /* 0x000076320c107816 */ /* 0x008fe40000000010 */
[----:B------:R-:W-:Y:S02]  /*7870*/  LEA.HI.X.SX32 R31, R31, R2, 0x1, P6 ;  /* 0x000000021f1f7211 */ /* 0x000fe400030f0eff */
[----:B------:R-:W-:Y:S02]  /*7880*/  IADD3 R8, R3, 0x48, RZ ;  /* 0x0000004803087810 */ /* 0x000fe40007ffe0ff */
[C---:B------:R-:W-:Y:S01]  /*7890*/  LEA R32, P6, R33.reuse, R0, 0x1 ;  /* 0x0000000021207211 */ /* 0x040fe200078c08ff */
[----:B------:R2:W-:Y:S01]  /*78a0*/  @P4 STG.E.U16 [R28.64], R12 ;  /* 0x0000000c1c004986 */ /* 0x0005e2000c101504 */
[----:B------:R-:W-:-:S02]  /*78b0*/  IADD3 R35, R33, c[0x0][0x198], RZ ;  /* 0x0000660021237a10 */ /* 0x000fc40007ffe0ff */
[----:B------:R-:W-:Y:S01]  /*78c0*/  ISETP.LT.AND P5, PT, R8, c[0x0][0x17c], !P0 ;  /* 0x00005f0008007a0c */ /* 0x000fe200047a1270 */
[----:B------:R-:W-:Y:S01]  /*78d0*/  @P3 STG.E.U16 [R30.64], R16 ;  /* 0x000000101e003986 */ /* 0x000fe2000c101504 */
[----:B------:R-:W-:Y:S02]  /*78e0*/  IADD3 R8, R3, 0x49, RZ ;  /* 0x0000004903087810 */ /* 0x000fe40007ffe0ff */
[----:B------:R-:W-:Y:S01]  /*78f0*/  LEA.HI.X.SX32 R33, R33, R2, 0x1, P6 ;  /* 0x0000000221217211 */ /* 0x000fe200030f0eff */
[----:B------:R-:W3:Y:S01]  /*7900*/  LDS.128 R28, [R38+0x800] ;  /* 0x00080000261c7984 */ /* 0x000ee20000000c00 */
[C---:B------:R-:W-:Y:S02]  /*7910*/  LEA R40, P6, R35.reuse, R0, 0x1 ;  /* 0x0000000023287211 */ /* 0x040fe400078c08ff */
[----:B------:R-:W-:Y:S02]  /*7920*/  IADD3 R45, R35, c[0x0][0x198], RZ ;  /* 0x00006600232d7a10 */ /* 0x000fe40007ffe0ff */
[----:B------:R-:W-:-:S02]  /*7930*/  ISETP.LT.AND P4, PT, R8, c[0x0][0x17c], !P0 ;  /* 0x00005f0008007a0c */ /* 0x000fc40004781270 */
[----:B------:R-:W-:Y:S02]  /*7940*/  IADD3 R8, R3, 0x4a, RZ ;  /* 0x0000004a03087810 */ /* 0x000fe40007ffe0ff */
[----:B------:R-:W-:Y:S02]  /*7950*/  LEA.HI.X.SX32 R41, R35, R2, 0x1, P6 ;  /* 0x0000000223297211 */ /* 0x000fe400030f0eff */
[----:B------:R-:W-:Y:S01]  /*7960*/  LEA R42, P6, R45, R0, 0x1 ;  /* 0x000000002d2a7211 */ /* 0x000fe200078c08ff */
[----:B----4-:R4:W-:Y:S01]  /*7970*/  @P2 STG.E.U16 [R32.64], R4 ;  /* 0x0000000420002986 */ /* 0x0109e2000c101504 */
[----:B------:R-:W-:Y:S02]  /*7980*/  ISETP.LT.AND P3, PT, R8, c[0x0][0x17c], !P0 ;  /* 0x00005f0008007a0c */ /* 0x000fe40004761270 */
[----:B------:R-:W-:Y:S01]  /*7990*/  IADD3 R8, R3, 0x4b, RZ ;  /* 0x0000004b03087810 */ /* 0x000fe20007ffe0ff */
[----:B------:R-:W5:Y:S01]  /*79a0*/  LDS.128 R32, [R37+0x800] ;  /* 0x0008000025207984 */ /* 0x000f620000000c00 */
[----:B------:R-:W-:-:S02]  /*79b0*/  LEA.HI.X.SX32 R43, R45, R2, 0x1, P6 ;  /* 0x000000022d2b7211 */ /* 0x000fc400030f0eff */
[----:B------:R-:W-:Y:S02]  /*79c0*/  IADD3 R45, R45, c[0x0][0x198], RZ ;  /* 0x000066002d2d7a10 */ /* 0x000fe40007ffe0ff */
[----:B--2---:R-:W-:Y:S02]  /*79d0*/  PRMT R12, R4, 0x7632, R12 ;  /* 0x00007632040c7816 */ /* 0x004fe4000000000c */
[----:B------:R-:W-:Y:S02]  /*79e0*/  ISETP.LT.AND P2, PT, R8, c[0x0][0x17c], !P0 ;  /* 0x00005f0008007a0c */ /* 0x000fe40004741270 */
[----:B------:R-:W-:Y:S02]  /*79f0*/  IADD3 R8, R3, 0x4c, RZ ;  /* 0x0000004c03087810 */ /* 0x000fe40007ffe0ff */
[C---:B------:R-:W-:Y:S02]  /*7a00*/  LEA R44, P6, R45.reuse, R0, 0x1 ;  /* 0x000000002d2c7211 */ /* 0x040fe400078c08ff */
[----:B------:R-:W-:Y:S01]  /*7a10*/  IADD3 R39, R45, c[0x0][0x198], RZ ;  /* 0x000066002d277a10 */ /* 0x000fe20007ffe0ff */
[----:B------:R2:W-:Y:S01]  /*7a20*/  @P1 STG.E.U16 [R40.64], R12 ;  /* 0x0000000c28001986 */ /* 0x0005e2000c101504 */
[----:B----4-:R-:W-:-:S02]  /*7a30*/  IADD3 R4, R3, 0x4d, RZ ;  /* 0x0000004d03047810 */ /* 0x010fc40007ffe0ff */
[----:B------:R-:W-:Y:S01]  /*7a40*/  ISETP.LT.AND P1, PT, R8, c[0x0][0x17c], !P0 ;  /* 0x00005f0008007a0c */ /* 0x000fe20004721270 */
[----:B0-----:R0:W-:Y:S01]  /*7a50*/  @P5 STG.E.U16 [R42.64], R20 ;  /* 0x000000142a005986 */ /* 0x0011e2000c101504 */
[----:B------:R-:W-:Y:S02]  /*7a60*/  LEA.HI.X.SX32 R45, R45, R2, 0x1, P6 ;  /* 0x000000022d2d7211 */ /* 0x000fe400030f0eff */
[C---:B------:R-:W-:Y:S02]  /*7a70*/  LEA R38, P6, R39.reuse, R0, 0x1 ;  /* 0x0000000027267211 */ /* 0x040fe400078c08ff */
[----:B------:R-:W-:Y:S02]  /*7a80*/  PRMT R8, R20, 0x7632, R8 ;  /* 0x0000763214087816 */ /* 0x000fe40000000008 */
[----:B------:R-:W-:Y:S02]  /*7a90*/  ISETP.LT.AND P5, PT, R4, c[0x0][0x17c], !P0 ;  /* 0x00005f0004007a0c */ /* 0x000fe400047a1270 */
[----:B--2---:R-:W-:-:S02]  /*7aa0*/  IADD3 R41, R39, c[0x0][0x198], RZ ;  /* 0x0000660027297a10 */ /* 0x004fc40007ffe0ff */
[----:B------:R-:W-:Y:S01]  /*7ab0*/  IADD3 R4, R3, 0x4e, RZ ;  /* 0x0000004e03047810 */ /* 0x000fe20007ffe0ff */
[----:B------:R-:W-:Y:S01]  /*7ac0*/  @P4 STG.E.U16 [R44.64], R8 ;  /* 0x000000082c004986 */ /* 0x000fe2000c101504 */
[----:B------:R-:W-:Y:S02]  /*7ad0*/  LEA.HI.X.SX32 R39, R39, R2, 0x1, P6 ;  /* 0x0000000227277211 */ /* 0x000fe400030f0eff */
[C---:B------:R-:W-:Y:S02]  /*7ae0*/  LEA R40, P6, R41.reuse, R0, 0x1 ;  /* 0x0000000029287211 */ /* 0x040fe400078c08ff */
[----:B------:R-:W-:Y:S02]  /*7af0*/  ISETP.LT.AND P4, PT, R4, c[0x0][0x17c], !P0 ;  /* 0x00005f0004007a0c */ /* 0x000fe40004781270 */
[----:B------:R-:W-:Y:S02]  /*7b00*/  IADD3 R37, R41, c[0x0][0x198], RZ ;  /* 0x0000660029257a10 */ /* 0x000fe40007ffe0ff */
[----:B------:R-:W-:Y:S01]  /*7b10*/  IADD3 R4, R3, 0x4f, RZ ;  /* 0x0000004f03047810 */ /* 0x000fe20007ffe0ff */
[----:B-1----:R1:W-:Y:S01]  /*7b20*/  @P3 STG.E.U16 [R38.64], R24 ;  /* 0x0000001826003986 */ /* 0x0023e2000c101504 */
[----:B------:R-:W-:-:S02]  /*7b30*/  LEA.HI.X.SX32 R41, R41, R2, 0x1, P6 ;  /* 0x0000000229297211 */ /* 0x000fc400030f0eff */
[----:B0-----:R-:W-:Y:S02]  /*7b40*/  PRMT R20, R24, 0x7632, R20 ;  /* 0x0000763218147816 */ /* 0x001fe40000000014 */
[C---:B------:R-:W-:Y:S02]  /*7b50*/  LEA R36, P6, R37.reuse, R0, 0x1 ;  /* 0x0000000025247211 */ /* 0x040fe400078c08ff */
[----:B------:R-:W-:Y:S02]  /*7b60*/  ISETP.LT.AND P3, PT, R4, c[0x0][0x17c], !P0 ;  /* 0x00005f0004007a0c */ /* 0x000fe40004761270 */
[----:B------:R-:W-:Y:S02]  /*7b70*/  IADD3 R43, R37, c[0x0][0x198], RZ ;  /* 0x00006600252b7a10 */ /* 0x000fe40007ffe0ff */
[----:B------:R-:W-:Y:S01]  /*7b80*/  IADD3 R4, R3, 0x50, RZ ;  /* 0x0000005003047810 */ /* 0x000fe20007ffe0ff */
[----:B------:R0:W-:Y:S01]  /*7b90*/  @P2 STG.E.U16 [R40.64], R20 ;  /* 0x0000001428002986 */ /* 0x0001e2000c101504 */
[----:B------:R-:W-:-:S02]  /*7ba0*/  LEA.HI.X.SX32 R37, R37, R2, 0x1, P6 ;  /* 0x0000000225257211 */ /* 0x000fc400030f0eff */
[C---:B-1----:R-:W-:Y:S02]  /*7bb0*/  LEA R38, P6, R43.reuse, R0, 0x1 ;  /* 0x000000002b267211 */ /* 0x042fe400078c08ff */
[----:B------:R-:W-:Y:S02]  /*7bc0*/  ISETP.LT.AND P2, PT, R4, c[0x0][0x17c], !P0 ;  /* 0x00005f0004007a0c */ /* 0x000fe40004741270 */
[----:B------:R-:W-:Y:S02]  /*7bd0*/  IADD3 R45, R43, c[0x0][0x198], RZ ;  /* 0x000066002b2d7a10 */ /* 0x000fe40007ffe0ff */
[----:B------:R-:W-:Y:S01]  /*7be0*/  IADD3 R4, R3, 0x51, RZ ;  /* 0x0000005103047810 */ /* 0x000fe20007ffe0ff */
[----:B---3--:R1:W-:Y:S01]  /*7bf0*/  @P1 STG.E.U16 [R36.64], R28 ;  /* 0x0000001c24001986 */ /* 0x0083e2000c101504 */
[----:B------:R-:W-:Y:S02]  /*7c00*/  LEA.HI.X.SX32 R39, R43, R2, 0x1, P6 ;  /* 0x000000022b277211 */ /* 0x000fe400030f0eff */
[----:B------:R-:W-:-:S02]  /*7c10*/  LEA R42, P6, R45, R0, 0x1 ;  /* 0x000000002d2a7211 */ /* 0x000fc400078c08ff */
[----:B------:R-:W-:Y:S02]  /*7c20*/  PRMT R8, R28, 0x7632, R8 ;  /* 0x000076321c087816 */ /* 0x000fe40000000008 */
        /* <DEDUP_REMOVED lines=9> */
[----:B-----5:R1:W-:Y:S01]  /*7cc0*/  @P4 STG.E.U16 [R42.64], R32 ;  /* 0x000000202a004986 */ /* 0x0203e2000c101504 */
        /* <DEDUP_REMOVED lines=14> */
[----:B------:R-:W-:Y:S02]  /*7db0*/  LEA R42, P6, R43, R0, 0x1 ;  /* 0x000000002b2a7211 */ /* 0x000fe400078c08ff */
[----:B------:R-:W-:Y:S02]  /*7dc0*/  PRMT R12, R9, 0x7632, R12 ;  /* 0x00007632090c7816 */ /* 0x000fe4000000000c */
        /* <DEDUP_REMOVED lines=14> */
[----:B------:R-:W-:-:S02]  /*7eb0*/  IADD3 R37, R9, c[0x0][0x198], RZ ;  /* 0x0000660009257a10 */ /* 0x000fc40007ffe0ff */
[----:B------:R-:W-:Y:S01]  /*7ec0*/  IADD3 R4, R3, 0x58, RZ ;  /* 0x0000005803047810 */ /* 0x000fe20007ffe0ff */
[----:B------:R2:W-:Y:S01]  /*7ed0*/  @P4 STG.E.U16 [R40.64], R20 ;  /* 0x0000001428004986 */ /* 0x0005e2000c101504 */
[----:B------:R-:W-:Y:S02]  /*7ee0*/  LEA.HI.X.SX32 R9, R9, R2, 0x1, P6 ;  /* 0x0000000209097211 */ /* 0x000fe400030f0eff */
[C---:B------:R-:W-:Y:S02]  /*7ef0*/  LEA R16, P6, R37.reuse, R0, 0x1 ;  /* 0x0000000025107211 */ /* 0x040fe400078c08ff */
[----:B------:R-:W-:Y:S02]  /*7f00*/  ISETP.LT.AND P4, PT, R4, c[0x0][0x17c], !P0 ;  /* 0x00005f0004007a0c */ /* 0x000fe40004781270 */
[----:B0-----:R-:W-:Y:S02]  /*7f10*/  IADD3 R39, R37, c[0x0][0x198], RZ ;  /* 0x0000660025277a10 */ /* 0x001fe40007ffe0ff */
[----:B------:R-:W-:Y:S01]  /*7f20*/  IADD3 R4, R3, 0x59, RZ ;  /* 0x0000005903047810 */ /* 0x000fe20007ffe0ff */
[----:B------:R0:W-:Y:S01]  /*7f30*/  @P3 STG.E.U16 [R8.64], R13 ;  /* 0x0000000d08003986 */ /* 0x0001e2000c101504 */
[----:B-1----:R-:W-:-:S02]  /*7f40*/  LEA.HI.X.SX32 R17, R37, R2, 0x1, P6 ;  /* 0x0000000225117211 */ /* 0x002fc400030f0eff */
[----:B------:R-:W-:Y:S02]  /*7f50*/  LEA R36, P6, R39, R0, 0x1 ;  /* 0x0000000027247211 */ /* 0x000fe400078c08ff */
[----:B------:R-:W-:Y:S02]  /*7f60*/  PRMT R12, R13, 0x7632, R12 ;  /* 0x000076320d0c7816 */ /* 0x000fe4000000000c */
[----:B------:R-:W-:Y:S02]  /*7f70*/  ISETP.LT.AND P3, PT, R4, c[0x0][0x17c], !P0 ;  /* 0x00005f0004007a0c */ /* 0x000fe40004761270 */
[----:B--2---:R-:W-:Y:S02]  /*7f80*/  IADD3 R41, R39, c[0x0][0x198], RZ ;  /* 0x0000660027297a10 */ /* 0x004fe40007ffe0ff */
[----:B------:R-:W-:Y:S01]  /*7f90*/  IADD3 R4, R3, 0x5a, RZ ;  /* 0x0000005a03047810 */ /* 0x000fe20007ffe0ff */
[----:B------:R-:W-:Y:S01]  /*7fa0*/  @P2 STG.E.U16 [R16.64], R12 ;  /* 0x0000000c10002986 */ /* 0x000fe2000c101504 */
[----:B------:R-:W-:-:S02]  /*7fb0*/  LEA.HI.X.SX32 R37, R39, R2, 0x1, P6 ;  /* 0x0000000227257211 */ /* 0x000fc400030f0eff */
[C---:B------:R-:W-:Y:S02]  /*7fc0*/  LEA R38, P6, R41.reuse, R0, 0x1 ;  /* 0x0000000029267211 */ /* 0x040fe400078c08ff */
[----:B------:R-:W-:Y:S02]  /*7fd0*/  ISETP.LT.AND P2, PT, R4, c[0x0][0x17c], !P0 ;  /* 0x00005f0004007a0c */ /* 0x000fe40004741270 */
[----:B0-----:R-:W-:Y:S02]  /*7fe0*/  IADD3 R9, R41, c[0x0][0x198], RZ ;  /* 0x0000660029097a10 */ /* 0x001fe40007ffe0ff */
[----:B------:R-:W-:Y:S01]  /*7ff0*/  IADD3 R4, R3, 0x5b, RZ ;  /* 0x0000005b03047810 */ /* 0x000fe20007ffe0ff */
[----:B------:R0:W-:Y:S01]  /*8000*/  @P1 STG.E.U16 [R36.64], R5 ;  /* 0x0000000524001986 */ /* 0x0001e2000c101504 */
[----:B------:R-:W-:Y:S02]  /*8010*/  LEA.HI.X.SX32 R39, R41, R2, 0x1, P6 ;  /* 0x0000000229277211 */ /* 0x000fe400030f0eff */
[----:B------:R-:W-:-:S02]  /*8020*/  PRMT R20, R5, 0x7632, R20 ;  /* 0x0000763205147816 */ /* 0x000fc40000000014 */
[----:B------:R-:W-:Y:S02]  /*8030*/  LEA R8, P6, R9, R0, 0x1 ;  /* 0x0000000009087211 */ /* 0x000fe400078c08ff */
[----:B------:R-:W-:Y:S02]  /*8040*/  ISETP.LT.AND P1, PT, R4, c[0x0][0x17c], !P0 ;  /* 0x00005f0004007a0c */ /* 0x000fe40004721270 */
[----:B------:R-:W-:Y:S02]  /*8050*/  IADD3 R4, R3, 0x5c, RZ ;  /* 0x0000005c03047810 */ /* 0x000fe40007ffe0ff */
[C---:B------:R-:W-:Y:S01]  /*8060*/  IADD3 R13, R9.reuse, c[0x0][0x198], RZ ;  /* 0x00006600090d7a10 */ /* 0x040fe20007ffe0ff */
[----:B------:R-:W-:Y:S01]  /*8070*/  @P5 STG.E.U16 [R38.64], R20 ;  /* 0x0000001426005986 */ /* 0x000fe2000c101504 */
[----:B------:R-:W-:Y:S02]  /*8080*/  LEA.HI.X.SX32 R9, R9, R2, 0x1, P6 ;  /* 0x0000000209097211 */ /* 0x000fe400030f0eff */
[----:B------:R-:W-:-:S02]  /*8090*/  ISETP.LT.AND P5, PT, R4, c[0x0][0x17c], !P0 ;  /* 0x00005f0004007a0c */ /* 0x000fc400047a1270 */
[----:B0-----:R-:W-:Y:S02]  /*80a0*/  IADD3 R5, R3, 0x5d, RZ ;  /* 0x0000005d03057810 */ /* 0x001fe40007ffe0ff */
[C---:B------:R-:W-:Y:S01]  /*80b0*/  LEA R4, P6, R13.reuse, R0, 0x1 ;  /* 0x000000000d047211 */ /* 0x040fe200078c08ff */
[----:B------:R0:W-:Y:S01]  /*80c0*/  @P4 STG.E.U16 [R8.64], R21 ;  /* 0x0000001508004986 */ /* 0x0001e2000c101504 */
[----:B------:R-:W-:Y:S02]  /*80d0*/  IADD3 R17, R13, c[0x0][0x198], RZ ;  /* 0x000066000d117a10 */ /* 0x000fe40007ffe0ff */
[----:B------:R-:W-:Y:S02]  /*80e0*/  ISETP.LT.AND P4, PT, R5, c[0x0][0x17c], !P0 ;  /* 0x00005f0005007a0c */ /* 0x000fe40004781270 */
[----:B------:R-:W-:Y:S02]  /*80f0*/  LEA.HI.X.SX32 R5, R13, R2, 0x1, P6 ;  /* 0x000000020d057211 */ /* 0x000fe400030f0eff */
[----:B------:R-:W-:-:S02]  /*8100*/  PRMT R24, R21, 0x7632, R24 ;  /* 0x0000763215187816 */ /* 0x000fc40000000018 */
[----:B------:R-:W-:Y:S02]  /*8110*/  LEA R12, P6, R17, R0, 0x1 ;  /* 0x00000000110c7211 */ /* 0x000fe400078c08ff */
[----:B------:R-:W-:Y:S02]  /*8120*/  IADD3 R16, R3, 0x5e, RZ ;  /* 0x0000005e03107810 */ /* 0x000fe40007ffe0ff */
[C---:B------:R-:W-:Y:S01]  /*8130*/  IADD3 R37, R17.reuse, c[0x0][0x198], RZ ;  /* 0x0000660011257a10 */ /* 0x040fe20007ffe0ff */
[----:B------:R1:W-:Y:S01]  /*8140*/  @P3 STG.E.U16 [R4.64], R24 ;  /* 0x0000001804003986 */ /* 0x0003e2000c101504 */
[----:B------:R-:W-:Y:S02]  /*8150*/  LEA.HI.X.SX32 R13, R17, R2, 0x1, P6 ;  /* 0x00000002110d7211 */ /* 0x000fe400030f0eff */
[----:B------:R-:W-:Y:S02]  /*8160*/  ISETP.LT.AND P3, PT, R16, c[0x0][0x17c], !P0 ;  /* 0x00005f0010007a0c */ /* 0x000fe40004761270 */
[----:B------:R-:W-:-:S02]  /*8170*/  LEA R16, P6, R37, R0, 0x1 ;  /* 0x0000000025107211 */ /* 0x000fc400078c08ff */
[----:B0-----:R-:W-:Y:S02]  /*8180*/  IADD3 R8, R3, 0x5f, RZ ;  /* 0x0000005f03087810 */ /* 0x001fe40007ffe0ff */
[C---:B------:R-:W-:Y:S01]  /*8190*/  IADD3 R9, R37.reuse, c[0x0][0x198], RZ ;  /* 0x0000660025097a10 */ /* 0x040fe20007ffe0ff */
[----:B------:R0:W-:Y:S01]  /*81a0*/  @P2 STG.E.U16 [R12.64], R25 ;  /* 0x000000190c002986 */ /* 0x0001e2000c101504 */
[----:B------:R-:W-:Y:S02]  /*81b0*/  LEA.HI.X.SX32 R17, R37, R2, 0x1, P6 ;  /* 0x0000000225117211 */ /* 0x000fe400030f0eff */
[----:B------:R-:W-:Y:S02]  /*81c0*/  ISETP.LT.AND P2, PT, R8, c[0x0][0x17c], !P0 ;  /* 0x00005f0008007a0c */ /* 0x000fe40004741270 */
[----:B------:R-:W-:Y:S02]  /*81d0*/  LEA R8, P6, R9, R0, 0x1 ;  /* 0x0000000009087211 */ /* 0x000fe400078c08ff */
[----:B------:R-:W-:-:S02]  /*81e0*/  PRMT R28, R25, 0x7632, R28 ;  /* 0x00007632191c7816 */ /* 0x000fc4000000001c */
[C---:B------:R-:W-:Y:S02]  /*81f0*/  IADD3 R21, R9.reuse, c[0x0][0x198], RZ ;  /* 0x0000660009157a10 */ /* 0x040fe40007ffe0ff */
[----:B------:R-:W-:Y:S02]  /*8200*/  LEA.HI.X.SX32 R9, R9, R2, 0x1, P6 ;  /* 0x0000000209097211 */ /* 0x000fe400030f0eff */
[----:B-1----:R-:W-:Y:S01]  /*8210*/  IADD3 R5, R3, 0x61, RZ ;  /* 0x0000006103057810 */ /* 0x002fe20007ffe0ff */
[----:B------:R1:W-:Y:S01]  /*8220*/  @P1 STG.E.U16 [R16.64], R28 ;  /* 0x0000001c10001986 */ /* 0x0003e2000c101504 */
[C---:B------:R-:W-:Y:S02]  /*8230*/  LEA R4, P6, R21.reuse, R0, 0x1 ;  /* 0x0000000015047211 */ /* 0x040fe400078c08ff */
[----:B0-----:R-:W-:Y:S01]  /*8240*/  IADD3 R13, R21, c[0x0][0x198], RZ ;  /* 0x00006600150d7a10 */ /* 0x001fe20007ffe0ff */
[----:B------:R0:W-:Y:S01]  /*8250*/  @P5 STG.E.U16 [R8.64], R29 ;  /* 0x0000001d08005986 */ /* 0x0001e2000c101504 */
[----:B------:R-:W-:-:S02]  /*8260*/  ISETP.LT.AND P5, PT, R5, c[0x0][0x17c], !P0 ;  /* 0x00005f0005007a0c */ /* 0x000fc400047a1270 */
[----:B------:R-:W-:Y:S02]  /*8270*/  LEA.HI.X.SX32 R5, R21, R2, 0x1, P6 ;  /* 0x0000000215057211 */ /* 0x000fe400030f0eff */
[----:B------:R-:W-:Y:S02]  /*8280*/  PRMT R21, R29, 0x7632, R21 ;  /* 0x000076321d157816 */ /* 0x000fe40000000015 */
[----:B------:R-:W-:Y:S02]  /*8290*/  LEA R12, P6, R13, R0, 0x1 ;  /* 0x000000000d0c7211 */ /* 0x000fe400078c08ff */
[----:B-1----:R-:W-:Y:S02]  /*82a0*/  IADD3 R16, R3, 0x62, RZ ;  /* 0x0000006203107810 */ /* 0x002fe40007ffe0ff */
[----:B------:R-:W-:Y:S01]  /*82b0*/  IADD3 R17, R13, c[0x0][0x198], RZ ;  /* 0x000066000d117a10 */ /* 0x000fe20007ffe0ff */
[----:B------:R1:W-:Y:S01]  /*82c0*/  @P4 STG.E.U16 [R4.64], R21 ;  /* 0x0000001504004986 */ /* 0x0003e2000c101504 */
[----:B------:R-:W-:-:S02]  /*82d0*/  IADD3 R20, R3, 0x60, RZ ;  /* 0x0000006003147810 */ /* 0x000fc40007ffe0ff */
[----:B------:R-:W-:Y:S02]  /*82e0*/  LEA.HI.X.SX32 R13, R13, R2, 0x1, P6 ;  /* 0x000000020d0d7211 */ /* 0x000fe400030f0eff */
[----:B------:R-:W-:Y:S02]  /*82f0*/  ISETP.LT.AND P4, PT, R16, c[0x0][0x17c], !P0 ;  /* 0x00005f0010007a0c */ /* 0x000fe40004781270 */
[----:B------:R-:W-:Y:S02]  /*8300*/  LEA R16, P6, R17, R0, 0x1 ;  /* 0x0000000011107211 */ /* 0x000fe400078c08ff */
[----:B0-----:R-:W-:Y:S02]  /*8310*/  IADD3 R8, R3, 0x63, RZ ;  /* 0x0000006303087810 */ /* 0x001fe40007ffe0ff */
[----:B------:R-:W-:Y:S02]  /*8320*/  ISETP.LT.AND P1, PT, R20, c[0x0][0x17c], !P0 ;  /* 0x00005f0014007a0c */ /* 0x000fe40004721270 */
[C---:B------:R-:W-:Y:S01]  /*8330*/  IADD3 R9, R17.reuse, c[0x0][0x198], RZ ;  /* 0x0000660011097a10 */ /* 0x040fe20007ffe0ff */
[----:B------:R0:W-:Y:S01]  /*8340*/  @P3 STG.E.U16 [R12.64], R33 ;  /* 0x000000210c003986 */ /* 0x0001e2000c101504 */
[----:B------:R-:W-:-:S02]  /*8350*/  LEA.HI.X.SX32 R17, R17, R2, 0x1, P6 ;  /* 0x0000000211117211 */ /* 0x000fc400030f0eff */
[----:B------:R-:W-:Y:S02]  /*8360*/  ISETP.LT.AND P3, PT, R8, c[0x0][0x17c], !P0 ;  /* 0x00005f0008007a0c */ /* 0x000fe40004761270 */
[----:B------:R-:W-:Y:S02]  /*8370*/  LEA R8, P6, R9, R0, 0x1 ;  /* 0x0000000009087211 */ /* 0x000fe400078c08ff */
[----:B------:R-:W-:Y:S02]  /*8380*/  PRMT R24, R33, 0x7632, R24 ;  /* 0x0000763221187816 */ /* 0x000fe40000000018 */
[C---:B-1----:R-:W-:Y:S02]  /*8390*/  IADD3 R21, R9.reuse, c[0x0][0x198], RZ ;  /* 0x0000660009157a10 */ /* 0x042fe40007ffe0ff */
[----:B------:R-:W-:Y:S02]  /*83a0*/  LEA.HI.X.SX32 R9, R9, R2, 0x1, P6 ;  /* 0x0000000209097211 */ /* 0x000fe400030f0eff */
[----:B------:R-:W-:-:S02]  /*83b0*/  IADD3 R20, R3, 0x64, RZ ;  /* 0x0000006403147810 */ /* 0x000fc40007ffe0ff */
[----:B------:R-:W-:Y:S01]  /*83c0*/  IADD3 R5, R3, 0x65, RZ ;  /* 0x0000006503057810 */ /* 0x000fe20007ffe0ff */
[----:B------:R1:W-:Y:S01]  /*83d0*/  @P2 STG.E.U16 [R16.64], R24 ;  /* 0x0000001810002986 */ /* 0x0003e2000c101504 */
[C---:B------:R-:W-:Y:S02]  /*83e0*/  LEA R4, P6, R21.reuse, R0, 0x1 ;  /* 0x0000000015047211 */ /* 0x040fe400078c08ff */
[----:B0-----:R-:W-:Y:S01]  /*83f0*/  IADD3 R13, R21, c[0x0][0x198], RZ ;  /* 0x00006600150d7a10 */ /* 0x001fe20007ffe0ff */
[----:B------:R0:W-:Y:S01]  /*8400*/  @P1 STG.E.U16 [R8.64], R10 ;  /* 0x0000000a08001986 */ /* 0x0001e2000c101504 */
[----:B------:R-:W-:Y:S02]  /*8410*/  ISETP.LT.AND P2, PT, R20, c[0x0][0x17c], !P0 ;  /* 0x00005f0014007a0c */ /* 0x000fe40004741270 */
[----:B------:R-:W-:Y:S02]  /*8420*/  ISETP.LT.AND P1, PT, R5, c[0x0][0x17c], !P0 ;  /* 0x00005f0005007a0c */ /* 0x000fe40004721270 */
[----:B------:R-:W-:-:S02]  /*8430*/  LEA.HI.X.SX32 R5, R21, R2, 0x1, P6 ;  /* 0x0000000215057211 */ /* 0x000fc400030f0eff */
[----:B------:R-:W-:Y:S02]  /*8440*/  PRMT R20, R10, 0x7632, R20 ;  /* 0x000076320a147816 */ /* 0x000fe40000000014 */
[----:B------:R-:W-:Y:S02]  /*8450*/  LEA R12, P6, R13, R0, 0x1 ;  /* 0x000000000d0c7211 */ /* 0x000fe400078c08ff */
[----:B-1----:R-:W-:Y:S02]  /*8460*/  IADD3 R16, R3, 0x66, RZ ;  /* 0x0000006603107810 */ /* 0x002fe40007ffe0ff */
[C---:B------:R-:W-:Y:S01]  /*8470*/  IADD3 R17, R13.reuse, c[0x0][0x198], RZ ;  /* 0x000066000d117a10 */ /* 0x040fe20007ffe0ff */
[----:B------:R1:W-:Y:S01]  /*8480*/  @P5 STG.E.U16 [R4.64], R20 ;  /* 0x0000001404005986 */ /* 0x0003e2000c101504 */
[----:B------:R-:W-:Y:S02]  /*8490*/  LEA.HI.X.SX32 R13, R13, R2, 0x1, P6 ;  /* 0x000000020d0d7211 */ /* 0x000fe400030f0eff */
[----:B------:R-:W-:-:S02]  /*84a0*/  ISETP.LT.AND P5, PT, R16, c[0x0][0x17c], !P0 ;  /* 0x00005f0010007a0c */ /* 0x000fc400047a1270 */
[----:B------:R-:W-:Y:S02]  /*84b0*/  LEA R16, P6, R17, R0, 0x1 ;  /* 0x0000000011107211 */ /* 0x000fe400078c08ff */
[----:B0-----:R-:W-:Y:S02]  /*84c0*/  IADD3 R8, R3, 0x67, RZ ;  /* 0x0000006703087810 */ /* 0x001fe40007ffe0ff */
[C---:B------:R-:W-:Y:S01]  /*84d0*/  IADD3 R9, R17.reuse, c[0x0][0x198], RZ ;  /* 0x0000660011097a10 */ /* 0x040fe20007ffe0ff */
[----:B------:R0:W-:Y:S01]  /*84e0*/  @P4 STG.E.U16 [R12.64], R18 ;  /* 0x000000120c004986 */ /* 0x0001e2000c101504 */
[----:B------:R-:W-:Y:S02]  /*84f0*/  LEA.HI.X.SX32 R17, R17, R2, 0x1, P6 ;  /* 0x0000000211117211 */ /* 0x000fe400030f0eff */
[----:B------:R-:W-:Y:S02]  /*8500*/  ISETP.LT.AND P4, PT, R8, c[0x0][0x17c], !P0 ;  /* 0x00005f0008007a0c */ /* 0x000fe40004781270 */
[----:B------:R-:W-:-:S02]  /*8510*/  LEA R8, P6, R9, R0, 0x1 ;  /* 0x0000000009087211 */ /* 0x000fc400078c08ff */
[----:B------:R-:W-:Y:S02]  /*8520*/  PRMT R24, R18, 0x7632, R24 ;  /* 0x0000763212187816 */ /* 0x000fe40000000018 */
        /* <DEDUP_REMOVED lines=9> */
[----:B------:R-:W-:Y:S02]  /*85c0*/  LEA R12, P6, R13, R0, 0x1 ;  /* 0x000000000d0c7211 */ /* 0x000fe400078c08ff */
[----:B------:R-:W-:Y:S02]  /*85d0*/  IADD3 R10, R3, 0x68, RZ ;  /* 0x00000068030a7810 */ /* 0x000fe40007ffe0ff */
[C---:B-1----:R-:W-:Y:S02]  /*85e0*/  IADD3 R17, R13.reuse, c[0x0][0x198], RZ ;  /* 0x000066000d117a10 */ /* 0x042fe40007ffe0ff */
[----:B------:R-:W-:Y:S02]  /*85f0*/  PRMT R18, R14, 0x7632, R18 ;  /* 0x000076320e127816 */ /* 0x000fe40000000012 */
[----:B------:R-:W-:-:S02]  /*8600*/  LEA.HI.X.SX32 R13, R13, R2, 0x1, P6 ;  /* 0x000000020d0d7211 */ /* 0x000fc400030f0eff */
[----:B------:R-:W-:Y:S02]  /*8610*/  LEA R16, P6, R17, R0, 0x1 ;  /* 0x0000000011107211 */ /* 0x000fe400078c08ff */
[----:B0-----:R-:W-:Y:S01]  /*8620*/  IADD3 R8, R3, 0x6b, RZ ;  /* 0x0000006b03087810 */ /* 0x001fe20007ffe0ff */
[----:B------:R0:W-:Y:S01]  /*8630*/  @P1 STG.E.U16 [R4.64], R18 ;  /* 0x0000001204001986 */ /* 0x0001e2000c101504 */
[----:B------:R-:W-:Y:S02]  /*8640*/  ISETP.LT.AND P3, PT, R10, c[0x0][0x17c], !P0 ;  /* 0x00005f000a007a0c */ /* 0x000fe40004761270 */
[C---:B------:R-:W-:Y:S01]  /*8650*/  IADD3 R9, R17.reuse, c[0x0][0x198], RZ ;  /* 0x0000660011097a10 */ /* 0x040fe20007ffe0ff */
[----:B------:R1:W-:Y:S01]  /*8660*/  @P5 STG.E.U16 [R12.64], R6 ;  /* 0x000000060c005986 */ /* 0x0003e2000c101504 */
[----:B------:R-:W-:Y:S02]  /*8670*/  LEA.HI.X.SX32 R17, R17, R2, 0x1, P6 ;  /* 0x0000000211117211 */ /* 0x000fe400030f0eff */
[----:B------:R-:W-:-:S02]  /*8680*/  ISETP.LT.AND P5, PT, R8, c[0x0][0x17c], !P0 ;  /* 0x00005f0008007a0c */ /* 0x000fc400047a1270 */
[C---:B------:R-:W-:Y:S02]  /*8690*/  LEA R8, P6, R9.reuse, R0, 0x1 ;  /* 0x0000000009087211 */ /* 0x040fe400078c08ff */
        /* <DEDUP_REMOVED lines=21> */
[C---:B------:R-:W-:Y:S02]  /*87f0*/  LEA R8, P6, R9.reuse, R0, 0x1 ;  /* 0x0000000009087211 */ /* 0x040fe400078c08ff */
[----:B------:R-:W-:Y:S02]  /*8800*/  PRMT R14, R26, 0x7632, R14 ;  /* 0x000076321a0e7816 */ /* 0x000fe4000000000e */
[C---:B------:R-:W-:Y:S01]  /*8810*/  IADD3 R21, R9.reuse, c[0x0][0x198], RZ ;  /* 0x0000660009157a10 */ /* 0x040fe20007ffe0ff */
[----:B------:R0:W-:Y:S01]  /*8820*/  @P2 STG.E.U16 [R4.64], R10 ;  /* 0x0000000a04002986 */ /* 0x0001e2000c101504 */
[----:B------:R-:W-:-:S03]  /*8830*/  LEA.HI.X.SX32 R9, R9, R2, 0x1, P6 ;  /* 0x0000000209097211 */ /* 0x000fc600030f0eff */
[----:B------:R1:W-:Y:S01]  /*8840*/  @P1 STG.E.U16 [R12.64], R26 ;  /* 0x0000001a0c001986 */ /* 0x0003e2000c101504 */
[----:B------:R-:W-:-:S03]  /*8850*/  IADD3 R6, R3, 0x6e, RZ ;  /* 0x0000006e03067810 */ /* 0x000fc60007ffe0ff */
[----:B------:R2:W-:Y:S01]  /*8860*/  @P5 STG.E.U16 [R16.64], R14 ;  /* 0x0000000e10005986 */ /* 0x0005e2000c101504 */
[----:B0-----:R-:W-:Y:S02]  /*8870*/  IADD3 R5, R3, 0x71, RZ ;  /* 0x0000007103057810 */ /* 0x001fe40007ffe0ff */
[C---:B------:R-:W-:Y:S01]  /*8880*/  LEA R4, P6, R21.reuse, R0, 0x1 ;  /* 0x0000000015047211 */ /* 0x040fe200078c08ff */
[----:B------:R0:W-:Y:S01]  /*8890*/  @P4 STG.E.U16 [R8.64], R30 ;  /* 0x0000001e08004986 */ /* 0x0001e2000c101504 */
[----:B-1----:R-:W-:Y:S02]  /*88a0*/  IADD3 R13, R21, c[0x0][0x198], RZ ;  /* 0x00006600150d7a10 */ /* 0x002fe40007ffe0ff */
[----:B------:R-:W-:Y:S02]  /*88b0*/  ISETP.LT.AND P4, PT, R5, c[0x0][0x17c], !P0 ;  /* 0x00005f0005007a0c */ /* 0x000fe40004781270 */
[----:B------:R-:W-:Y:S02]  /*88c0*/  LEA.HI.X.SX32 R5, R21, R2, 0x1, P6 ;  /* 0x0000000215057211 */ /* 0x000fe400030f0eff */
[----:B------:R-:W-:-:S02]  /*88d0*/  LEA R12, P6, R13, R0, 0x1 ;  /* 0x000000000d0c7211 */ /* 0x000fc400078c08ff */
[----:B------:R-:W-:Y:S02]  /*88e0*/  ISETP.LT.AND P2, PT, R6, c[0x0][0x17c], !P0 ;  /* 0x00005f0006007a0c */ /* 0x000fe40004741270 */
[----:B--2---:R-:W-:Y:S02]  /*88f0*/  IADD3 R17, R13, c[0x0][0x198], RZ ;  /* 0x000066000d117a10 */ /* 0x004fe40007ffe0ff */
[----:B------:R-:W-:Y:S02]  /*8900*/  IADD3 R6, R3, 0x6f, RZ ;  /* 0x0000006f03067810 */ /* 0x000fe40007ffe0ff */
        /* <DEDUP_REMOVED lines=10> */
[----:B------:R-:W-:Y:S01]  /*89b0*/  IADD3 R6, R3, 0x72, RZ ;  /* 0x0000007203067810 */ /* 0x000fe20007ffe0ff */
[----:B------:R1:W-:Y:S01]  /*89c0*/  @P2 STG.E.U16 [R12.64], R34 ;  /* 0x000000220c002986 */ /* 0x0003e2000c101504 */
[C---:B0-----:R-:W-:Y:S02]  /*89d0*/  IADD3 R5, R9.reuse, c[0x0][0x198], RZ ;  /* 0x0000660009057a10 */ /* 0x041fe40007ffe0ff */
[----:B------:R-:W-:Y:S02]  /*89e0*/  LEA.HI.X.SX32 R9, R9, R2, 0x1, P6 ;  /* 0x0000000209097211 */ /* 0x000fe400030f0eff */
[----:B------:R-:W-:Y:S02]  /*89f0*/  PRMT R14, R34, 0x7632, R14 ;  /* 0x00007632220e7816 */ /* 0x000fe4000000000e */
[----:B------:R-:W-:Y:S02]  /*8a00*/  LEA R4, P6, R5, R0, 0x1 ;  /* 0x0000000005047211 */ /* 0x000fe400078c08ff */
[----:B------:R-:W-:-:S02]  /*8a10*/  ISETP.LT.AND P3, PT, R6, c[0x0][0x17c], !P0 ;  /* 0x00005f0006007a0c */ /* 0x000fc40004761270 */
[----:B-1----:R-:W-:Y:S02]  /*8a20*/  IADD3 R13, R5, c[0x0][0x198], RZ ;  /* 0x00006600050d7a10 */ /* 0x002fe40007ffe0ff */
[----:B------:R-:W-:Y:S01]  /*8a30*/  IADD3 R6, R3, 0x73, RZ ;  /* 0x0000007303067810 */ /* 0x000fe20007ffe0ff */
[----:B------:R0:W-:Y:S01]  /*8a40*/  @P1 STG.E.U16 [R16.64], R14 ;  /* 0x0000000e10001986 */ /* 0x0001e2000c101504 */
[----:B------:R-:W-:Y:S02]  /*8a50*/  LEA.HI.X.SX32 R5, R5, R2, 0x1, P6 ;  /* 0x0000000205057211 */ /* 0x000fe400030f0eff */
[----:B------:R-:W-:Y:S02]  /*8a60*/  LEA R12, P6, R13, R0, 0x1 ;  /* 0x000000000d0c7211 */ /* 0x000fe400078c08ff */
[----:B------:R-:W-:Y:S02]  /*8a70*/  ISETP.LT.AND P2, PT, R6, c[0x0][0x17c], !P0 ;  /* 0x00005f0006007a0c */ /* 0x000fe40004741270 */
[----:B------:R-:W-:-:S02]  /*8a80*/  IADD3 R6, R3, 0x74, RZ ;  /* 0x0000007403067810 */ /* 0x000fc40007ffe0ff */
[C---:B0-----:R-:W-:Y:S02]  /*8a90*/  IADD3 R17, R13.reuse, c[0x0][0x198], RZ ;  /* 0x000066000d117a10 */ /* 0x041fe40007ffe0ff */
[----:B------:R-:W-:Y:S02]  /*8aa0*/  LEA.HI.X.SX32 R13, R13, R2, 0x1, P6 ;  /* 0x000000020d0d7211 */ /* 0x000fe400030f0eff */
[----:B------:R-:W-:Y:S02]  /*8ab0*/  PRMT R10, R11, 0x7632, R10 ;  /* 0x000076320b0a7816 */ /* 0x000fe4000000000a */
[----:B------:R-:W-:Y:S01]  /*8ac0*/  LEA R16, P6, R17, R0, 0x1 ;  /* 0x0000000011107211 */ /* 0x000fe200078c08ff */
[----:B------:R0:W-:Y:S01]  /*8ad0*/  @P5 STG.E.U16 [R8.64], R11 ;  /* 0x0000000b08005986 */ /* 0x0001e2000c101504 */
[----:B------:R-:W-:Y:S02]  /*8ae0*/  ISETP.LT.AND P1, PT, R6, c[0x0][0x17c], !P0 ;  /* 0x00005f0006007a0c */ /* 0x000fe40004721270 */
[----:B------:R-:W-:Y:S01]  /*8af0*/  IADD3 R6, R3, 0x75, RZ ;  /* 0x0000007503067810 */ /* 0x000fe20007ffe0ff */
[----:B------:R1:W-:Y:S01]  /*8b00*/  @P4 STG.E.U16 [R4.64], R10 ;  /* 0x0000000a04004986 */ /* 0x0003e2000c101504 */
[----:B------:R-:W-:-:S02]  /*8b10*/  PRMT R14, R19, 0x7632, R14 ;  /* 0x00007632130e7816 */ /* 0x000fc4000000000e */
[----:B------:R-:W-:Y:S02]  /*8b20*/  ISETP.LT.AND P5, PT, R6, c[0x0][0x17c], !P0 ;  /* 0x00005f0006007a0c */ /* 0x000fe400047a1270 */
[C---:B0-----:R-:W-:Y:S02]  /*8b30*/  IADD3 R9, R17.reuse, c[0x0][0x198], RZ ;  /* 0x0000660011097a10 */ /* 0x041fe40007ffe0ff */
[----:B------:R-:W-:Y:S02]  /*8b40*/  LEA.HI.X.SX32 R17, R17, R2, 0x1, P6 ;  /* 0x0000000211117211 */ /* 0x000fe400030f0eff */
[----:B-1----:R-:W-:Y:S01]  /*8b50*/  IADD3 R5, R3, 0x78, RZ ;  /* 0x0000007803057810 */ /* 0x002fe20007ffe0ff */
[----:B------:R0:W-:Y:S01]  /*8b60*/  @P3 STG.E.U16 [R12.64], R19 ;  /* 0x000000130c003986 */ /* 0x0001e2000c101504 */
[C---:B------:R-:W-:Y:S02]  /*8b70*/  LEA R4, P6, R9.reuse, R0, 0x1 ;  /* 0x0000000009047211 */ /* 0x040fe400078c08ff */
[----:B------:R-:W-:Y:S01]  /*8b80*/  IADD3 R11, R9, c[0x0][0x198], RZ ;  /* 0x00006600090b7a10 */ /* 0x000fe20007ffe0ff */
[----:B------:R1:W-:Y:S01]  /*8b90*/  @P2 STG.E.U16 [R16.64], R14 ;  /* 0x0000000e10002986 */ /* 0x0003e2000c101504 */
[----:B------:R-:W-:-:S02]  /*8ba0*/  IADD3 R6, R3, 0x76, RZ ;  /* 0x0000007603067810 */ /* 0x000fc40007ffe0ff */
[----:B------:R-:W-:Y:S02]  /*8bb0*/  ISETP.LT.AND P2, PT, R5, c[0x0][0x17c], !P0 ;  /* 0x00005f0005007a0c */ /* 0x000fe40004741270 */
[----:B------:R-:W-:Y:S02]  /*8bc0*/  LEA.HI.X.SX32 R5, R9, R2, 0x1, P6 ;  /* 0x0000000209057211 */ /* 0x000fe400030f0eff */
[C---:B------:R-:W-:Y:S02]  /*8bd0*/  LEA R8, P6, R11.reuse, R0, 0x1 ;  /* 0x000000000b087211 */ /* 0x040fe400078c08ff */
[----:B------:R-:W-:Y:S02]  /*8be0*/  ISETP.LT.AND P4, PT, R6, c[0x0][0x17c], !P0 ;  /* 0x00005f0006007a0c */ /* 0x000fe40004781270 */
[----:B0-----:R-:W-:Y:S02]  /*8bf0*/  IADD3 R13, R11, c[0x0][0x198], RZ ;  /* 0x000066000b0d7a10 */ /* 0x001fe40007ffe0ff */
[----:B------:R-:W-:-:S02]  /*8c00*/  IADD3 R6, R3, 0x77, RZ ;  /* 0x0000007703067810 */ /* 0x000fc40007ffe0ff */
[----:B------:R-:W-:Y:S02]  /*8c10*/  LEA.HI.X.SX32 R9, R11, R2, 0x1, P6 ;  /* 0x000000020b097211 */ /* 0x000fe400030f0eff */
[C---:B------:R-:W-:Y:S02]  /*8c20*/  LEA R10, P6, R13.reuse, R0, 0x1 ;  /* 0x000000000d0a7211 */ /* 0x040fe400078c08ff */
[----:B------:R-:W-:Y:S02]  /*8c30*/  ISETP.LT.AND P3, PT, R6, c[0x0][0x17c], !P0 ;  /* 0x00005f0006007a0c */ /* 0x000fe40004761270 */
[C---:B-1----:R-:W-:Y:S02]  /*8c40*/  IADD3 R17, R13.reuse, c[0x0][0x198], RZ ;  /* 0x000066000d117a10 */ /* 0x042fe40007ffe0ff */
[----:B------:R-:W-:Y:S02]  /*8c50*/  LEA.HI.X.SX32 R11, R13, R2, 0x1, P6 ;  /* 0x000000020d0b7211 */ /* 0x000fe400030f0eff */
[----:B------:R-:W-:Y:S01]  /*8c60*/  LEA R12, P6, R17, R0, 0x1 ;  /* 0x00000000110c7211 */ /* 0x000fe200078c08ff */
[----:B------:R0:W-:Y:S01]  /*8c70*/  @P1 STG.E.U16 [R4.64], R15 ;  /* 0x0000000f04001986 */ /* 0x0001e2000c101504 */
[----:B------:R-:W-:-:S02]  /*8c80*/  PRMT R18, R15, 0x7632, R18 ;  /* 0x000076320f127816 */ /* 0x000fc40000000012 */
[----:B------:R-:W-:Y:S02]  /*8c90*/  IADD3 R6, R3, 0x79, RZ ;  /* 0x0000007903067810 */ /* 0x000fe40007ffe0ff */
[----:B------:R-:W-:Y:S02]  /*8ca0*/  PRMT R14, R7, 0x7632, R14 ;  /* 0x00007632070e7816 */ /* 0x000fe4000000000e */
[C---:B------:R-:W-:Y:S01]  /*8cb0*/  LEA.HI.X.SX32 R13, R17.reuse, R2, 0x1, P6 ;  /* 0x00000002110d7211 */ /* 0x040fe200030f0eff */
[----:B------:R1:W-:Y:S01]  /*8cc0*/  @P5 STG.E.U16 [R8.64], R18 ;  /* 0x0000001208005986 */ /* 0x0003e2000c101504 */
[----:B0-----:R-:W-:Y:S02]  /*8cd0*/  IADD3 R15, R17, c[0x0][0x198], RZ ;  /* 0x00006600110f7a10 */ /* 0x001fe40007ffe0ff */
[----:B------:R-:W-:Y:S01]  /*8ce0*/  IADD3 R5, R3, 0x7c, RZ ;  /* 0x0000007c03057810 */ /* 0x000fe20007ffe0ff */
[----:B------:R0:W-:Y:S01]  /*8cf0*/  @P4 STG.E.U16 [R10.64], R7 ;  /* 0x000000070a004986 */ /* 0x0001e2000c101504 */
[----:B------:R-:W-:-:S02]  /*8d00*/  LEA R4, P6, R15, R0, 0x1 ;  /* 0x000000000f047211 */ /* 0x000fc400078c08ff */
[----:B------:R-:W-:Y:S01]  /*8d10*/  ISETP.LT.AND P1, PT, R6, c[0x0][0x17c], !P0 ;  /* 0x00005f0006007a0c */ /* 0x000fe20004721270 */
[----:B------:R2:W-:Y:S01]  /*8d20*/  @P3 STG.E.U16 [R12.64], R14 ;  /* 0x0000000e0c003986 */ /* 0x0005e2000c101504 */
[----:B-1----:R-:W-:Y:S02]  /*8d30*/  IADD3 R9, R15, c[0x0][0x198], RZ ;  /* 0x000066000f097a10 */ /* 0x002fe40007ffe0ff */
[----:B------:R-:W-:Y:S02]  /*8d40*/  IADD3 R6, R3, 0x7a, RZ ;  /* 0x0000007a03067810 */ /* 0x000fe40007ffe0ff */
[----:B------:R-:W-:Y:S02]  /*8d50*/  ISETP.LT.AND P3, PT, R5, c[0x0][0x17c], !P0 ;  /* 0x00005f0005007a0c */ /* 0x000fe40004761270 */
[----:B------:R-:W-:Y:S02]  /*8d60*/  LEA.HI.X.SX32 R5, R15, R2, 0x1, P6 ;  /* 0x000000020f057211 */ /* 0x000fe400030f0eff */
[----:B------:R-:W-:-:S02]  /*8d70*/  IADD3 R15, R9, c[0x0][0x198], RZ ;  /* 0x00006600090f7a10 */ /* 0x000fc40007ffe0ff */
[----:B------:R-:W-:Y:S02]  /*8d80*/  ISETP.LT.AND P5, PT, R6, c[0x0][0x17c], !P0 ;  /* 0x00005f0006007a0c */ /* 0x000fe400047a1270 */
[----:B------:R-:W-:Y:S02]  /*8d90*/  IADD3 R6, R3, 0x7b, RZ ;  /* 0x0000007b03067810 */ /* 0x000fe40007ffe0ff */
[----:B0-----:R-:W-:Y:S02]  /*8da0*/  IADD3 R11, R15, c[0x0][0x198], RZ ;  /* 0x000066000f0b7a10 */ /* 0x001fe40007ffe0ff */
[----:B------:R-:W-:Y:S02]  /*8db0*/  LEA R8, P6, R9, R0, 0x1 ;  /* 0x0000000009087211 */ /* 0x000fe400078c08ff */
[----:B------:R-:W-:Y:S02]  /*8dc0*/  ISETP.LT.AND P4, PT, R6, c[0x0][0x17c], !P0 ;  /* 0x00005f0006007a0c */ /* 0x000fe40004781270 */
[----:B------:R-:W-:-:S02]  /*8dd0*/  IADD3 R6, R3, 0x7d, RZ ;  /* 0x0000007d03067810 */ /* 0x000fc40007ffe0ff */
[----:B--2---:R-:W-:Y:S01]  /*8de0*/  IADD3 R13, R11, c[0x0][0x198], RZ ;  /* 0x000066000b0d7a10 */ /* 0x004fe20007ffe0ff */
[----:B------:R-:W-:Y:S01]  /*8df0*/  @P2 STG.E.U16 [R4.64], R23 ;  /* 0x0000001704002986 */ /* 0x000fe2000c101504 */
[----:B------:R-:W-:Y:S02]  /*8e00*/  PRMT R7, R23, 0x7632, R7 ;  /* 0x0000763217077816 */ /* 0x000fe40000000007 */
[----:B------:R-:W-:Y:S02]  /*8e10*/  LEA.HI.X.SX32 R9, R9, R2, 0x1, P6 ;  /* 0x0000000209097211 */ /* 0x000fe400030f0eff */
[----:B------:R-:W-:Y:S02]  /*8e20*/  ISETP.LT.AND P2, PT, R6, c[0x0][0x17c], !P0 ;  /* 0x00005f0006007a0c */ /* 0x000fe40004741270 */
[-C--:B------:R-:W-:Y:S02]  /*8e30*/  LEA R6, P6, R15, R0.reuse, 0x1 ;  /* 0x000000000f067211 */ /* 0x080fe400078c08ff */
[----:B------:R-:W-:Y:S01]  /*8e40*/  IADD3 R17, R13, c[0x0][0x198], RZ ;  /* 0x000066000d117a10 */ /* 0x000fe20007ffe0ff */
[----:B------:R0:W-:Y:S01]  /*8e50*/  @P1 STG.E.U16 [R8.64], R7 ;  /* 0x0000000708001986 */ /* 0x0001e2000c101504 */
[----:B------:R-:W-:-:S02]  /*8e60*/  LEA R10, P1, R11, R0, 0x1 ;  /* 0x000000000b0a7211 */ /* 0x000fc400078208ff */
[----:B------:R-:W-:Y:S02]  /*8e70*/  IADD3 R19, R17, c[0x0][0x198], RZ ;  /* 0x0000660011137a10 */ /* 0x000fe40007ffe0ff */
[-C--:B------:R-:W-:Y:S02]  /*8e80*/  LEA.HI.X.SX32 R11, R11, R2.reuse, 0x1, P1 ;  /* 0x000000020b0b7211 */ /* 0x080fe400008f0eff */
[----:B0-----:R-:W-:Y:S02]  /*8e90*/  LEA.HI.X.SX32 R7, R15, R2, 0x1, P6 ;  /* 0x000000020f077211 */ /* 0x001fe400030f0eff */
[-C--:B------:R-:W-:Y:S02]  /*8ea0*/  LEA R12, P6, R13, R0.reuse, 0x1 ;  /* 0x000000000d0c7211 */ /* 0x080fe400078c08ff */
[----:B------:R-:W-:Y:S02]  /*8eb0*/  LEA R8, P1, R19, R0, 0x1 ;  /* 0x0000000013087211 */ /* 0x000fe400078208ff */
[----:B------:R-:W-:-:S02]  /*8ec0*/  IADD3 R15, R3, 0x7e, RZ ;  /* 0x0000007e030f7810 */ /* 0x000fc40007ffe0ff */
[----:B------:R-:W-:Y:S02]  /*8ed0*/  LEA.HI.X.SX32 R13, R13, R2, 0x1, P6 ;  /* 0x000000020d0d7211 */ /* 0x000fe400030f0eff */
[----:B------:R-:W-:Y:S02]  /*8ee0*/  LEA R4, P6, R17, R0, 0x1 ;  /* 0x0000000011047211 */ /* 0x000fe400078c08ff */
[----:B------:R-:W-:Y:S02]  /*8ef0*/  IADD3 R3, R3, 0x7f, RZ ;  /* 0x0000007f03037810 */ /* 0x000fe40007ffe0ff */
[C---:B------:R-:W-:Y:S02]  /*8f00*/  IADD3 R21, R19.reuse, c[0x0][0x198], RZ ;  /* 0x0000660013157a10 */ /* 0x040fe40007ffe0ff */
[----:B------:R-:W-:Y:S02]  /*8f10*/  LEA.HI.X.SX32 R9, R19, R2, 0x1, P1 ;  /* 0x0000000213097211 */ /* 0x000fe400008f0eff */
[----:B------:R-:W-:-:S02]  /*8f20*/  ISETP.LT.AND P1, PT, R15, c[0x0][0x17c], !P0 ;  /* 0x00005f000f007a0c */ /* 0x000fc40004721270 */
[----:B------:R-:W-:Y:S02]  /*8f30*/  LEA.HI.X.SX32 R5, R17, R2, 0x1, P6 ;  /* 0x0000000211057211 */ /* 0x000fe400030f0eff */
[----:B------:R-:W-:Y:S02]  /*8f40*/  ISETP.LT.AND P0, PT, R3, c[0x0][0x17c], !P0 ;  /* 0x00005f0003007a0c */ /* 0x000fe40004701270 */
[----:B------:R-:W-:Y:S02]  /*8f50*/  LEA R14, P6, R21, R0, 0x1 ;  /* 0x00000000150e7211 */ /* 0x000fe400078c08ff */
[----:B------:R-:W-:Y:S02]  /*8f60*/  PRMT R0, R27, 0x7632, R0 ;  /* 0x000076321b007816 */ /* 0x000fe40000000000 */
[----:B------:R-:W-:Y:S02]  /*8f70*/  LEA.HI.X.SX32 R15, R21, R2, 0x1, P6 ;  /* 0x00000002150f7211 */ /* 0x000fe400030f0eff */
[----:B------:R-:W-:Y:S01]  /*8f80*/  PRMT R2, R31, 0x7632, R2 ;  /* 0x000076321f027816 */ /* 0x000fe20000000002 */
[----:B------:R0:W-:Y:S04]  /*8f90*/  @P5 STG.E.U16 [R6.64], R27 ;  /* 0x0000001b06005986 */ /* 0x0001e8000c101504 */
[----:B------:R0:W-:Y:S04]  /*8fa0*/  @P4 STG.E.U16 [R10.64], R0 ;  /* 0x000000000a004986 */ /* 0x0001e8000c101504 */
[----:B------:R0:W-:Y:S04]  /*8fb0*/  @P3 STG.E.U16 [R12.64], R31 ;  /* 0x0000001f0c003986 */ /* 0x0001e8000c101504 */
[----:B------:R0:W-:Y:S04]  /*8fc0*/  @P2 STG.E.U16 [R4.64], R2 ;  /* 0x0000000204002986 */ /* 0x0001e8000c101504 */
[----:B------:R0:W-:Y:S01]  /*8fd0*/  @P1 STG.E.U16 [R8.64], R35 ;  /* 0x0000002308001986 */ /* 0x0001e2000c101504 */
[----:B------:R-:W-:Y:S05]  /*8fe0*/  @!P0 EXIT ;  /* 0x000000000000894d */ /* 0x000fea0003800000 */
[----:B0-----:R-:W-:-:S05]  /*8ff0*/  PRMT R7, R35, 0x7632, R7 ;  /* 0x0000763223077816 */ /* 0x001fca0000000007 */
[----:B------:R-:W-:Y:S01]  /*9000*/  STG.E.U16 [R14.64], R7 ;  /* 0x000000070e007986 */ /* 0x000fe2000c101504 */
[----:B------:R-:W-:Y:S05]  /*9010*/  EXIT ;  /* 0x000000000000794d */ /* 0x000fea0003800000 */
.L_x_3:
[----:B------:R-:W-:-:S00]  /*9020*/  BRA `(.L_x_3) ;  /* 0xfffffff000007947 */ /* 0x000fc0000383ffff */
[----:B------:R-:W-:-:S00]  /*9030*/  NOP ;  /* 0x0000000000007918 */ /* 0x000fc00000000000 */
        /* <DEDUP_REMOVED lines=12> */
.L_x_4:


//--------------------- .nv.shared.matmul_kernel  --------------------------
	.section	.nv.shared.matmul_kernel,"aw",@nobits
	.sectionflags	@""
	.align	16
